//
// Generated by NVIDIA NVVM Compiler
//
// Compiler Build ID: CL-36424714
// Cuda compilation tools, release 13.0, V13.0.88
// Based on NVVM 20.0.0
//

.version 9.0
.target sm_100
.address_size 64

	// .globl	_Z19game_of_life_kernelPKmPmi

.visible .entry _Z19game_of_life_kernelPKmPmi(
	.param .u64 .ptr .align 1 _Z19game_of_life_kernelPKmPmi_param_0,
	.param .u64 .ptr .align 1 _Z19game_of_life_kernelPKmPmi_param_1,
	.param .u32 _Z19game_of_life_kernelPKmPmi_param_2
)
{
	.reg .pred 	%p<340>;
	.reg .b32 	%r<1072>;
	.reg .b64 	%rd<641>;

	ld.param.u64 	%rd184, [_Z19game_of_life_kernelPKmPmi_param_0];
	ld.param.u32 	%r335, [_Z19game_of_life_kernelPKmPmi_param_2];
	cvta.to.global.u64 	%rd1, %rd184;
	shr.s32 	%r1, %r335, 6;
	mov.u32 	%r336, %ctaid.x;
	mov.u32 	%r337, %ntid.x;
	mov.u32 	%r338, %tid.x;
	mad.lo.s32 	%r2, %r336, %r337, %r338;
	mul.lo.s32 	%r339, %r1, %r335;
	setp.ge.s32 	%p1, %r2, %r339;
	@%p1 bra 	$L__BB0_144;
	div.s32 	%r3, %r2, %r1;
	mul.lo.s32 	%r341, %r3, %r1;
	sub.s32 	%r4, %r2, %r341;
	setp.lt.s32 	%p2, %r3, 1;
	mov.b64 	%rd572, 0;
	mov.b32 	%r1068, 0;
	mov.u64 	%rd573, %rd572;
	@%p2 bra 	$L__BB0_6;
	add.s32 	%r342, %r3, -1;
	setp.lt.s32 	%p3, %r4, 1;
	mad.lo.s32 	%r343, %r342, %r1, %r4;
	add.s32 	%r344, %r343, -1;
	mul.wide.s32 	%rd187, %r344, 8;
	add.s64 	%rd2, %rd1, %rd187;
	mov.b64 	%rd573, 0;
	@%p3 bra 	$L__BB0_4;
	ld.global.u64 	%rd573, [%rd2];
$L__BB0_4:
	ld.global.u64 	%rd572, [%rd2+8];
	add.s32 	%r346, %r1, -1;
	setp.ge.s32 	%p4, %r4, %r346;
	@%p4 bra 	$L__BB0_6;
	ld.global.u32 	%r347, [%rd2+16];
	and.b32  	%r1068, %r347, 1;
$L__BB0_6:
	setp.lt.s32 	%p5, %r4, 1;
	mad.lo.s32 	%r349, %r3, %r1, %r4;
	add.s32 	%r7, %r349, -1;
	mul.wide.s32 	%rd188, %r7, 8;
	add.s64 	%rd8, %rd1, %rd188;
	mov.b32 	%r1069, 0;
	@%p5 bra 	$L__BB0_8;
	ld.global.u64 	%rd189, [%rd8];
	shr.u64 	%rd190, %rd189, 63;
	cvt.u32.u64 	%r1069, %rd190;
$L__BB0_8:
	ld.global.u64 	%rd9, [%rd8+8];
	add.s32 	%r10, %r1, -1;
	setp.ge.s32 	%p6, %r4, %r10;
	mov.b32 	%r1070, 0;
	@%p6 bra 	$L__BB0_10;
	ld.global.u32 	%r351, [%rd8+16];
	and.b32  	%r1070, %r351, 1;
$L__BB0_10:
	add.s32 	%r13, %r335, -1;
	setp.ge.s32 	%p7, %r3, %r13;
	mov.b32 	%r1071, 0;
	mov.b64 	%rd575, 0;
	mov.u64 	%rd576, %rd575;
	@%p7 bra 	$L__BB0_15;
	setp.lt.s32 	%p8, %r4, 1;
	add.s32 	%r353, %r7, %r1;
	mul.wide.s32 	%rd193, %r353, 8;
	add.s64 	%rd10, %rd1, %rd193;
	mov.b64 	%rd575, 0;
	@%p8 bra 	$L__BB0_13;
	ld.global.u64 	%rd575, [%rd10];
$L__BB0_13:
	setp.ge.s32 	%p9, %r4, %r10;
	ld.global.u64 	%rd576, [%rd10+8];
	@%p9 bra 	$L__BB0_15;
	ld.global.u32 	%r355, [%rd10+16];
	and.b32  	%r1071, %r355, 1;
$L__BB0_15:
	setp.lt.s32 	%p10, %r3, %r13;
	setp.lt.s32 	%p11, %r4, %r10;
	setp.gt.s32 	%p12, %r4, 0;
	setp.gt.s32 	%p13, %r3, 0;
	shr.u64 	%rd195, %rd573, 63;
	cvt.u32.u64 	%r356, %rd195;
	selp.b32 	%r16, %r1068, 0, %p11;
	shr.u64 	%rd196, %rd575, 63;
	cvt.u32.u64 	%r357, %rd196;
	selp.b32 	%r17, %r1071, 0, %p11;
	selp.b32 	%r358, %r356, 0, %p13;
	selp.b32 	%r359, %r358, 0, %p12;
	cvt.u32.u64 	%r18, %rd572;
	and.b32  	%r19, %r18, 1;
	selp.b32 	%r360, %r19, 0, %p13;
	add.s32 	%r361, %r359, %r360;
	shr.u32 	%r362, %r18, 1;
	and.b32  	%r20, %r362, 1;
	add.s32 	%r363, %r361, %r20;
	selp.b32 	%r364, %r363, 0, %p13;
	cvt.u32.u64 	%r21, %rd9;
	shr.u32 	%r365, %r21, 1;
	and.b32  	%r22, %r365, 1;
	add.s32 	%r366, %r364, %r22;
	add.s32 	%r367, %r366, %r1069;
	selp.b32 	%r368, %r357, 0, %p10;
	selp.b32 	%r369, %r368, 0, %p12;
	add.s32 	%r370, %r367, %r369;
	cvt.u32.u64 	%r23, %rd576;
	and.b32  	%r371, %r23, 1;
	selp.b32 	%r24, %r371, 0, %p10;
	add.s32 	%r372, %r370, %r24;
	shr.u32 	%r373, %r23, 1;
	and.b32  	%r25, %r373, 1;
	add.s32 	%r374, %r372, %r25;
	selp.b32 	%r26, %r374, %r367, %p10;
	setp.eq.s32 	%p14, %r26, 3;
	mov.b64 	%rd577, 1;
	@%p14 bra 	$L__BB0_17;
	and.b64  	%rd197, %rd9, 1;
	setp.eq.b64 	%p15, %rd197, 1;
	setp.eq.s32 	%p16, %r26, 2;
	and.pred  	%p17, %p15, %p16;
	selp.u64 	%rd577, 1, 0, %p17;
$L__BB0_17:
	setp.lt.s32 	%p18, %r3, %r13;
	setp.gt.s32 	%p19, %r3, 0;
	add.s32 	%r375, %r19, %r20;
	shr.u32 	%r376, %r18, 2;
	and.b32  	%r27, %r376, 1;
	add.s32 	%r377, %r375, %r27;
	selp.b32 	%r378, %r377, 0, %p19;
	and.b32  	%r379, %r21, 1;
	shr.u32 	%r380, %r21, 2;
	and.b32  	%r28, %r380, 1;
	add.s32 	%r381, %r378, %r28;
	add.s32 	%r382, %r381, %r379;
	add.s32 	%r383, %r382, %r24;
	selp.b32 	%r29, %r25, 0, %p18;
	add.s32 	%r384, %r383, %r29;
	shr.u32 	%r385, %r23, 2;
	and.b32  	%r30, %r385, 1;
	add.s32 	%r386, %r384, %r30;
	selp.b32 	%r31, %r386, %r382, %p18;
	setp.eq.s32 	%p20, %r31, 3;
	mov.b64 	%rd578, 2;
	@%p20 bra 	$L__BB0_19;
	shr.u64 	%rd199, %rd9, 1;
	and.b64  	%rd200, %rd199, 1;
	setp.eq.b64 	%p21, %rd200, 1;
	setp.eq.s32 	%p22, %r31, 2;
	selp.b64 	%rd201, 2, 0, %p22;
	selp.b64 	%rd578, %rd201, 0, %p21;
$L__BB0_19:
	or.b64  	%rd20, %rd577, %rd578;
	add.s32 	%r387, %r20, %r27;
	shr.u32 	%r388, %r18, 3;
	and.b32  	%r32, %r388, 1;
	add.s32 	%r389, %r387, %r32;
	selp.b32 	%r390, %r389, 0, %p19;
	shr.u32 	%r391, %r21, 3;
	and.b32  	%r33, %r391, 1;
	add.s32 	%r392, %r390, %r33;
	add.s32 	%r393, %r392, %r22;
	add.s32 	%r394, %r393, %r29;
	selp.b32 	%r34, %r30, 0, %p18;
	add.s32 	%r395, %r394, %r34;
	shr.u32 	%r396, %r23, 3;
	and.b32  	%r35, %r396, 1;
	add.s32 	%r397, %r395, %r35;
	selp.b32 	%r36, %r397, %r393, %p18;
	setp.eq.s32 	%p25, %r36, 3;
	mov.b64 	%rd579, 4;
	@%p25 bra 	$L__BB0_21;
	shr.u64 	%rd203, %rd9, 2;
	and.b64  	%rd204, %rd203, 1;
	setp.eq.b64 	%p26, %rd204, 1;
	setp.eq.s32 	%p27, %r36, 2;
	selp.b64 	%rd205, 4, 0, %p27;
	selp.b64 	%rd579, %rd205, 0, %p26;
$L__BB0_21:
	or.b64  	%rd23, %rd20, %rd579;
	add.s32 	%r398, %r27, %r32;
	shr.u32 	%r399, %r18, 4;
	and.b32  	%r37, %r399, 1;
	add.s32 	%r400, %r398, %r37;
	selp.b32 	%r401, %r400, 0, %p19;
	shr.u32 	%r402, %r21, 4;
	and.b32  	%r38, %r402, 1;
	add.s32 	%r403, %r401, %r38;
	add.s32 	%r404, %r403, %r28;
	add.s32 	%r405, %r404, %r34;
	selp.b32 	%r39, %r35, 0, %p18;
	add.s32 	%r406, %r405, %r39;
	shr.u32 	%r407, %r23, 4;
	and.b32  	%r40, %r407, 1;
	add.s32 	%r408, %r406, %r40;
	selp.b32 	%r41, %r408, %r404, %p18;
	setp.eq.s32 	%p30, %r41, 3;
	mov.b64 	%rd580, 8;
	@%p30 bra 	$L__BB0_23;
	shr.u64 	%rd207, %rd9, 3;
	and.b64  	%rd208, %rd207, 1;
	setp.eq.b64 	%p31, %rd208, 1;
	setp.eq.s32 	%p32, %r41, 2;
	selp.b64 	%rd209, 8, 0, %p32;
	selp.b64 	%rd580, %rd209, 0, %p31;
$L__BB0_23:
	or.b64  	%rd26, %rd23, %rd580;
	add.s32 	%r409, %r32, %r37;
	shr.u32 	%r410, %r18, 5;
	and.b32  	%r42, %r410, 1;
	add.s32 	%r411, %r409, %r42;
	selp.b32 	%r412, %r411, 0, %p19;
	shr.u32 	%r413, %r21, 5;
	and.b32  	%r43, %r413, 1;
	add.s32 	%r414, %r412, %r43;
	add.s32 	%r415, %r414, %r33;
	add.s32 	%r416, %r415, %r39;
	selp.b32 	%r44, %r40, 0, %p18;
	add.s32 	%r417, %r416, %r44;
	shr.u32 	%r418, %r23, 5;
	and.b32  	%r45, %r418, 1;
	add.s32 	%r419, %r417, %r45;
	selp.b32 	%r46, %r419, %r415, %p18;
	setp.eq.s32 	%p35, %r46, 3;
	mov.b64 	%rd581, 16;
	@%p35 bra 	$L__BB0_25;
	shr.u64 	%rd211, %rd9, 4;
	and.b64  	%rd212, %rd211, 1;
	setp.eq.b64 	%p36, %rd212, 1;
	setp.eq.s32 	%p37, %r46, 2;
	selp.b64 	%rd213, 16, 0, %p37;
	selp.b64 	%rd581, %rd213, 0, %p36;
$L__BB0_25:
	or.b64  	%rd29, %rd26, %rd581;
	add.s32 	%r420, %r37, %r42;
	shr.u32 	%r421, %r18, 6;
	and.b32  	%r47, %r421, 1;
	add.s32 	%r422, %r420, %r47;
	selp.b32 	%r423, %r422, 0, %p19;
	shr.u32 	%r424, %r21, 6;
	and.b32  	%r48, %r424, 1;
	add.s32 	%r425, %r423, %r48;
	add.s32 	%r426, %r425, %r38;
	add.s32 	%r427, %r426, %r44;
	selp.b32 	%r49, %r45, 0, %p18;
	add.s32 	%r428, %r427, %r49;
	shr.u32 	%r429, %r23, 6;
	and.b32  	%r50, %r429, 1;
	add.s32 	%r430, %r428, %r50;
	selp.b32 	%r51, %r430, %r426, %p18;
	setp.eq.s32 	%p40, %r51, 3;
	mov.b64 	%rd582, 32;
	@%p40 bra 	$L__BB0_27;
	shr.u64 	%rd215, %rd9, 5;
	and.b64  	%rd216, %rd215, 1;
	setp.eq.b64 	%p41, %rd216, 1;
	setp.eq.s32 	%p42, %r51, 2;
	selp.b64 	%rd217, 32, 0, %p42;
	selp.b64 	%rd582, %rd217, 0, %p41;
$L__BB0_27:
	add.s32 	%r431, %r42, %r47;
	shr.u32 	%r432, %r18, 7;
	and.b32  	%r52, %r432, 1;
	add.s32 	%r433, %r431, %r52;
	selp.b32 	%r434, %r433, 0, %p19;
	shr.u32 	%r435, %r21, 7;
	and.b32  	%r53, %r435, 1;
	add.s32 	%r436, %r434, %r53;
	add.s32 	%r437, %r436, %r43;
	add.s32 	%r438, %r437, %r49;
	selp.b32 	%r54, %r50, 0, %p18;
	add.s32 	%r439, %r438, %r54;
	shr.u32 	%r440, %r23, 7;
	and.b32  	%r55, %r440, 1;
	add.s32 	%r441, %r439, %r55;
	selp.b32 	%r56, %r441, %r437, %p18;
	setp.eq.s32 	%p45, %r56, 3;
	mov.b64 	%rd583, 64;
	@%p45 bra 	$L__BB0_29;
	shr.u64 	%rd219, %rd9, 6;
	and.b64  	%rd220, %rd219, 1;
	setp.eq.b64 	%p46, %rd220, 1;
	setp.eq.s32 	%p47, %r56, 2;
	selp.b64 	%rd221, 64, 0, %p47;
	selp.b64 	%rd583, %rd221, 0, %p46;
$L__BB0_29:
	add.s32 	%r442, %r47, %r52;
	shr.u32 	%r443, %r18, 8;
	and.b32  	%r57, %r443, 1;
	add.s32 	%r444, %r442, %r57;
	selp.b32 	%r445, %r444, 0, %p19;
	shr.u32 	%r446, %r21, 8;
	and.b32  	%r58, %r446, 1;
	add.s32 	%r447, %r445, %r58;
	add.s32 	%r448, %r447, %r48;
	add.s32 	%r449, %r448, %r54;
	selp.b32 	%r59, %r55, 0, %p18;
	add.s32 	%r450, %r449, %r59;
	shr.u32 	%r451, %r23, 8;
	and.b32  	%r60, %r451, 1;
	add.s32 	%r452, %r450, %r60;
	selp.b32 	%r61, %r452, %r448, %p18;
	setp.eq.s32 	%p50, %r61, 3;
	mov.b64 	%rd584, 128;
	@%p50 bra 	$L__BB0_31;
	shr.u64 	%rd223, %rd9, 7;
	and.b64  	%rd224, %rd223, 1;
	setp.eq.b64 	%p51, %rd224, 1;
	setp.eq.s32 	%p52, %r61, 2;
	selp.b64 	%rd225, 128, 0, %p52;
	selp.b64 	%rd584, %rd225, 0, %p51;
$L__BB0_31:
	or.b64  	%rd227, %rd29, %rd582;
	or.b64  	%rd228, %rd227, %rd583;
	or.b64  	%rd36, %rd228, %rd584;
	add.s32 	%r453, %r52, %r57;
	shr.u32 	%r454, %r18, 9;
	and.b32  	%r62, %r454, 1;
	add.s32 	%r455, %r453, %r62;
	selp.b32 	%r456, %r455, 0, %p19;
	shr.u32 	%r457, %r21, 9;
	and.b32  	%r63, %r457, 1;
	add.s32 	%r458, %r456, %r63;
	add.s32 	%r459, %r458, %r53;
	add.s32 	%r460, %r459, %r59;
	selp.b32 	%r64, %r60, 0, %p18;
	add.s32 	%r461, %r460, %r64;
	shr.u32 	%r462, %r23, 9;
	and.b32  	%r65, %r462, 1;
	add.s32 	%r463, %r461, %r65;
	selp.b32 	%r66, %r463, %r459, %p18;
	setp.eq.s32 	%p55, %r66, 3;
	mov.b64 	%rd585, 1;
	@%p55 bra 	$L__BB0_33;
	shr.u64 	%rd229, %rd9, 8;
	and.b64  	%rd230, %rd229, 1;
	setp.eq.b64 	%p56, %rd230, 1;
	setp.eq.s32 	%p57, %r66, 2;
	and.pred  	%p58, %p56, %p57;
	selp.u64 	%rd585, 1, 0, %p58;
$L__BB0_33:
	add.s32 	%r464, %r57, %r62;
	shr.u32 	%r465, %r18, 10;
	and.b32  	%r67, %r465, 1;
	add.s32 	%r466, %r464, %r67;
	selp.b32 	%r467, %r466, 0, %p19;
	shr.u32 	%r468, %r21, 10;
	and.b32  	%r68, %r468, 1;
	add.s32 	%r469, %r467, %r68;
	add.s32 	%r470, %r469, %r58;
	add.s32 	%r471, %r470, %r64;
	selp.b32 	%r69, %r65, 0, %p18;
	add.s32 	%r472, %r471, %r69;
	shr.u32 	%r473, %r23, 10;
	and.b32  	%r70, %r473, 1;
	add.s32 	%r474, %r472, %r70;
	selp.b32 	%r71, %r474, %r470, %p18;
	setp.eq.s32 	%p61, %r71, 3;
	mov.b64 	%rd586, 2;
	@%p61 bra 	$L__BB0_35;
	shr.u64 	%rd232, %rd9, 9;
	and.b64  	%rd233, %rd232, 1;
	setp.eq.b64 	%p62, %rd233, 1;
	setp.eq.s32 	%p63, %r71, 2;
	selp.b64 	%rd234, 2, 0, %p63;
	selp.b64 	%rd586, %rd234, 0, %p62;
$L__BB0_35:
	or.b64  	%rd41, %rd585, %rd586;
	add.s32 	%r475, %r62, %r67;
	shr.u32 	%r476, %r18, 11;
	and.b32  	%r72, %r476, 1;
	add.s32 	%r477, %r475, %r72;
	selp.b32 	%r478, %r477, 0, %p19;
	shr.u32 	%r479, %r21, 11;
	and.b32  	%r73, %r479, 1;
	add.s32 	%r480, %r478, %r73;
	add.s32 	%r481, %r480, %r63;
	add.s32 	%r482, %r481, %r69;
	selp.b32 	%r74, %r70, 0, %p18;
	add.s32 	%r483, %r482, %r74;
	shr.u32 	%r484, %r23, 11;
	and.b32  	%r75, %r484, 1;
	add.s32 	%r485, %r483, %r75;
	selp.b32 	%r76, %r485, %r481, %p18;
	setp.eq.s32 	%p66, %r76, 3;
	mov.b64 	%rd587, 4;
	@%p66 bra 	$L__BB0_37;
	shr.u64 	%rd236, %rd9, 10;
	and.b64  	%rd237, %rd236, 1;
	setp.eq.b64 	%p67, %rd237, 1;
	setp.eq.s32 	%p68, %r76, 2;
	selp.b64 	%rd238, 4, 0, %p68;
	selp.b64 	%rd587, %rd238, 0, %p67;
$L__BB0_37:
	or.b64  	%rd44, %rd41, %rd587;
	add.s32 	%r486, %r67, %r72;
	shr.u32 	%r487, %r18, 12;
	and.b32  	%r77, %r487, 1;
	add.s32 	%r488, %r486, %r77;
	selp.b32 	%r489, %r488, 0, %p19;
	shr.u32 	%r490, %r21, 12;
	and.b32  	%r78, %r490, 1;
	add.s32 	%r491, %r489, %r78;
	add.s32 	%r492, %r491, %r68;
	add.s32 	%r493, %r492, %r74;
	selp.b32 	%r79, %r75, 0, %p18;
	add.s32 	%r494, %r493, %r79;
	shr.u32 	%r495, %r23, 12;
	and.b32  	%r80, %r495, 1;
	add.s32 	%r496, %r494, %r80;
	selp.b32 	%r81, %r496, %r492, %p18;
	setp.eq.s32 	%p71, %r81, 3;
	mov.b64 	%rd588, 8;
	@%p71 bra 	$L__BB0_39;
	shr.u64 	%rd240, %rd9, 11;
	and.b64  	%rd241, %rd240, 1;
	setp.eq.b64 	%p72, %rd241, 1;
	setp.eq.s32 	%p73, %r81, 2;
	selp.b64 	%rd242, 8, 0, %p73;
	selp.b64 	%rd588, %rd242, 0, %p72;
$L__BB0_39:
	or.b64  	%rd47, %rd44, %rd588;
	add.s32 	%r497, %r72, %r77;
	shr.u32 	%r498, %r18, 13;
	and.b32  	%r82, %r498, 1;
	add.s32 	%r499, %r497, %r82;
	selp.b32 	%r500, %r499, 0, %p19;
	shr.u32 	%r501, %r21, 13;
	and.b32  	%r83, %r501, 1;
	add.s32 	%r502, %r500, %r83;
	add.s32 	%r503, %r502, %r73;
	add.s32 	%r504, %r503, %r79;
	selp.b32 	%r84, %r80, 0, %p18;
	add.s32 	%r505, %r504, %r84;
	shr.u32 	%r506, %r23, 13;
	and.b32  	%r85, %r506, 1;
	add.s32 	%r507, %r505, %r85;
	selp.b32 	%r86, %r507, %r503, %p18;
	setp.eq.s32 	%p76, %r86, 3;
	mov.b64 	%rd589, 16;
	@%p76 bra 	$L__BB0_41;
	shr.u64 	%rd244, %rd9, 12;
	and.b64  	%rd245, %rd244, 1;
	setp.eq.b64 	%p77, %rd245, 1;
	setp.eq.s32 	%p78, %r86, 2;
	selp.b64 	%rd246, 16, 0, %p78;
	selp.b64 	%rd589, %rd246, 0, %p77;
$L__BB0_41:
	or.b64  	%rd50, %rd47, %rd589;
	add.s32 	%r508, %r77, %r82;
	shr.u32 	%r509, %r18, 14;
	and.b32  	%r87, %r509, 1;
	add.s32 	%r510, %r508, %r87;
	selp.b32 	%r511, %r510, 0, %p19;
	shr.u32 	%r512, %r21, 14;
	and.b32  	%r88, %r512, 1;
	add.s32 	%r513, %r511, %r88;
	add.s32 	%r514, %r513, %r78;
	add.s32 	%r515, %r514, %r84;
	selp.b32 	%r89, %r85, 0, %p18;
	add.s32 	%r516, %r515, %r89;
	shr.u32 	%r517, %r23, 14;
	and.b32  	%r90, %r517, 1;
	add.s32 	%r518, %r516, %r90;
	selp.b32 	%r91, %r518, %r514, %p18;
	setp.eq.s32 	%p81, %r91, 3;
	mov.b64 	%rd590, 32;
	@%p81 bra 	$L__BB0_43;
	shr.u64 	%rd248, %rd9, 13;
	and.b64  	%rd249, %rd248, 1;
	setp.eq.b64 	%p82, %rd249, 1;
	setp.eq.s32 	%p83, %r91, 2;
	selp.b64 	%rd250, 32, 0, %p83;
	selp.b64 	%rd590, %rd250, 0, %p82;
$L__BB0_43:
	add.s32 	%r519, %r82, %r87;
	shr.u32 	%r520, %r18, 15;
	and.b32  	%r92, %r520, 1;
	add.s32 	%r521, %r519, %r92;
	selp.b32 	%r522, %r521, 0, %p19;
	shr.u32 	%r523, %r21, 15;
	and.b32  	%r524, %r523, 1;
	add.s32 	%r525, %r522, %r524;
	add.s32 	%r526, %r525, %r83;
	add.s32 	%r527, %r526, %r89;
	selp.b32 	%r93, %r90, 0, %p18;
	add.s32 	%r528, %r527, %r93;
	shr.u32 	%r529, %r23, 15;
	and.b32  	%r94, %r529, 1;
	add.s32 	%r530, %r528, %r94;
	selp.b32 	%r95, %r530, %r526, %p18;
	setp.eq.s32 	%p86, %r95, 3;
	mov.b64 	%rd591, 64;
	@%p86 bra 	$L__BB0_45;
	shr.u64 	%rd252, %rd9, 14;
	and.b64  	%rd253, %rd252, 1;
	setp.eq.b64 	%p87, %rd253, 1;
	setp.eq.s32 	%p88, %r95, 2;
	selp.b64 	%rd254, 64, 0, %p88;
	selp.b64 	%rd591, %rd254, 0, %p87;
$L__BB0_45:
	add.s32 	%r531, %r87, %r92;
	shr.u32 	%r532, %r18, 16;
	and.b32  	%r96, %r532, 1;
	add.s32 	%r533, %r531, %r96;
	selp.b32 	%r534, %r533, 0, %p19;
	shr.u32 	%r535, %r21, 16;
	and.b32  	%r97, %r535, 1;
	add.s32 	%r536, %r534, %r97;
	add.s32 	%r537, %r536, %r88;
	add.s32 	%r538, %r537, %r93;
	selp.b32 	%r98, %r94, 0, %p18;
	add.s32 	%r539, %r538, %r98;
	shr.u32 	%r540, %r23, 16;
	and.b32  	%r99, %r540, 1;
	add.s32 	%r541, %r539, %r99;
	selp.b32 	%r100, %r541, %r537, %p18;
	setp.eq.s32 	%p91, %r100, 3;
	mov.b64 	%rd592, 128;
	@%p91 bra 	$L__BB0_47;
	shr.u64 	%rd256, %rd9, 15;
	and.b64  	%rd257, %rd256, 1;
	setp.eq.b64 	%p92, %rd257, 1;
	setp.eq.s32 	%p93, %r100, 2;
	selp.b64 	%rd258, 128, 0, %p93;
	selp.b64 	%rd592, %rd258, 0, %p92;
$L__BB0_47:
	or.b64  	%rd260, %rd50, %rd590;
	or.b64  	%rd261, %rd260, %rd591;
	or.b64  	%rd262, %rd261, %rd592;
	shl.b64 	%rd263, %rd262, 8;
	or.b64  	%rd57, %rd263, %rd36;
	add.s32 	%r542, %r92, %r96;
	shr.u32 	%r543, %r18, 17;
	and.b32  	%r101, %r543, 1;
	add.s32 	%r544, %r542, %r101;
	selp.b32 	%r545, %r544, 0, %p19;
	shr.u32 	%r546, %r21, 17;
	and.b32  	%r102, %r546, 1;
	add.s32 	%r547, %r545, %r102;
	shr.u32 	%r548, %r21, 15;
	and.b32  	%r549, %r548, 1;
	add.s32 	%r550, %r547, %r549;
	add.s32 	%r551, %r550, %r98;
	selp.b32 	%r103, %r99, 0, %p18;
	add.s32 	%r552, %r551, %r103;
	shr.u32 	%r553, %r23, 17;
	and.b32  	%r104, %r553, 1;
	add.s32 	%r554, %r552, %r104;
	selp.b32 	%r105, %r554, %r550, %p18;
	setp.eq.s32 	%p96, %r105, 3;
	mov.b64 	%rd593, 1;
	@%p96 bra 	$L__BB0_49;
	shr.u64 	%rd264, %rd9, 16;
	and.b64  	%rd265, %rd264, 1;
	setp.eq.b64 	%p97, %rd265, 1;
	setp.eq.s32 	%p98, %r105, 2;
	and.pred  	%p99, %p97, %p98;
	selp.u64 	%rd593, 1, 0, %p99;
$L__BB0_49:
	add.s32 	%r555, %r96, %r101;
	shr.u32 	%r556, %r18, 18;
	and.b32  	%r106, %r556, 1;
	add.s32 	%r557, %r555, %r106;
	selp.b32 	%r558, %r557, 0, %p19;
	shr.u32 	%r559, %r21, 18;
	and.b32  	%r107, %r559, 1;
	add.s32 	%r560, %r558, %r107;
	add.s32 	%r561, %r560, %r97;
	add.s32 	%r562, %r561, %r103;
	selp.b32 	%r108, %r104, 0, %p18;
	add.s32 	%r563, %r562, %r108;
	shr.u32 	%r564, %r23, 18;
	and.b32  	%r109, %r564, 1;
	add.s32 	%r565, %r563, %r109;
	selp.b32 	%r110, %r565, %r561, %p18;
	setp.eq.s32 	%p102, %r110, 3;
	mov.b64 	%rd594, 2;
	@%p102 bra 	$L__BB0_51;
	shr.u64 	%rd267, %rd9, 17;
	and.b64  	%rd268, %rd267, 1;
	setp.eq.b64 	%p103, %rd268, 1;
	setp.eq.s32 	%p104, %r110, 2;
	selp.b64 	%rd269, 2, 0, %p104;
	selp.b64 	%rd594, %rd269, 0, %p103;
$L__BB0_51:
	or.b64  	%rd62, %rd593, %rd594;
	add.s32 	%r566, %r101, %r106;
	shr.u32 	%r567, %r18, 19;
	and.b32  	%r111, %r567, 1;
	add.s32 	%r568, %r566, %r111;
	selp.b32 	%r569, %r568, 0, %p19;
	shr.u32 	%r570, %r21, 19;
	and.b32  	%r112, %r570, 1;
	add.s32 	%r571, %r569, %r112;
	add.s32 	%r572, %r571, %r102;
	add.s32 	%r573, %r572, %r108;
	selp.b32 	%r113, %r109, 0, %p18;
	add.s32 	%r574, %r573, %r113;
	shr.u32 	%r575, %r23, 19;
	and.b32  	%r114, %r575, 1;
	add.s32 	%r576, %r574, %r114;
	selp.b32 	%r115, %r576, %r572, %p18;
	setp.eq.s32 	%p107, %r115, 3;
	mov.b64 	%rd595, 4;
	@%p107 bra 	$L__BB0_53;
	shr.u64 	%rd271, %rd9, 18;
	and.b64  	%rd272, %rd271, 1;
	setp.eq.b64 	%p108, %rd272, 1;
	setp.eq.s32 	%p109, %r115, 2;
	selp.b64 	%rd273, 4, 0, %p109;
	selp.b64 	%rd595, %rd273, 0, %p108;
$L__BB0_53:
	or.b64  	%rd65, %rd62, %rd595;
	add.s32 	%r577, %r106, %r111;
	shr.u32 	%r578, %r18, 20;
	and.b32  	%r116, %r578, 1;
	add.s32 	%r579, %r577, %r116;
	selp.b32 	%r580, %r579, 0, %p19;
	shr.u32 	%r581, %r21, 20;
	and.b32  	%r117, %r581, 1;
	add.s32 	%r582, %r580, %r117;
	add.s32 	%r583, %r582, %r107;
	add.s32 	%r584, %r583, %r113;
	selp.b32 	%r118, %r114, 0, %p18;
	add.s32 	%r585, %r584, %r118;
	shr.u32 	%r586, %r23, 20;
	and.b32  	%r119, %r586, 1;
	add.s32 	%r587, %r585, %r119;
	selp.b32 	%r120, %r587, %r583, %p18;
	setp.eq.s32 	%p112, %r120, 3;
	mov.b64 	%rd596, 8;
	@%p112 bra 	$L__BB0_55;
	shr.u64 	%rd275, %rd9, 19;
	and.b64  	%rd276, %rd275, 1;
	setp.eq.b64 	%p113, %rd276, 1;
	setp.eq.s32 	%p114, %r120, 2;
	selp.b64 	%rd277, 8, 0, %p114;
	selp.b64 	%rd596, %rd277, 0, %p113;
$L__BB0_55:
	or.b64  	%rd68, %rd65, %rd596;
	add.s32 	%r588, %r111, %r116;
	shr.u32 	%r589, %r18, 21;
	and.b32  	%r121, %r589, 1;
	add.s32 	%r590, %r588, %r121;
	selp.b32 	%r591, %r590, 0, %p19;
	shr.u32 	%r592, %r21, 21;
	and.b32  	%r122, %r592, 1;
	add.s32 	%r593, %r591, %r122;
	add.s32 	%r594, %r593, %r112;
	add.s32 	%r595, %r594, %r118;
	selp.b32 	%r123, %r119, 0, %p18;
	add.s32 	%r596, %r595, %r123;
	shr.u32 	%r597, %r23, 21;
	and.b32  	%r124, %r597, 1;
	add.s32 	%r598, %r596, %r124;
	selp.b32 	%r125, %r598, %r594, %p18;
	setp.eq.s32 	%p117, %r125, 3;
	mov.b64 	%rd597, 16;
	@%p117 bra 	$L__BB0_57;
	shr.u64 	%rd279, %rd9, 20;
	and.b64  	%rd280, %rd279, 1;
	setp.eq.b64 	%p118, %rd280, 1;
	setp.eq.s32 	%p119, %r125, 2;
	selp.b64 	%rd281, 16, 0, %p119;
	selp.b64 	%rd597, %rd281, 0, %p118;
$L__BB0_57:
	or.b64  	%rd71, %rd68, %rd597;
	add.s32 	%r599, %r116, %r121;
	shr.u32 	%r600, %r18, 22;
	and.b32  	%r126, %r600, 1;
	add.s32 	%r601, %r599, %r126;
	selp.b32 	%r602, %r601, 0, %p19;
	shr.u32 	%r603, %r21, 22;
	and.b32  	%r127, %r603, 1;
	add.s32 	%r604, %r602, %r127;
	add.s32 	%r605, %r604, %r117;
	add.s32 	%r606, %r605, %r123;
	selp.b32 	%r128, %r124, 0, %p18;
	add.s32 	%r607, %r606, %r128;
	shr.u32 	%r608, %r23, 22;
	and.b32  	%r129, %r608, 1;
	add.s32 	%r609, %r607, %r129;
	selp.b32 	%r130, %r609, %r605, %p18;
	setp.eq.s32 	%p122, %r130, 3;
	mov.b64 	%rd598, 32;
	@%p122 bra 	$L__BB0_59;
	shr.u64 	%rd283, %rd9, 21;
	and.b64  	%rd284, %rd283, 1;
	setp.eq.b64 	%p123, %rd284, 1;
	setp.eq.s32 	%p124, %r130, 2;
	selp.b64 	%rd285, 32, 0, %p124;
	selp.b64 	%rd598, %rd285, 0, %p123;
$L__BB0_59:
	add.s32 	%r610, %r121, %r126;
	shr.u32 	%r611, %r18, 23;
	and.b32  	%r131, %r611, 1;
	add.s32 	%r612, %r610, %r131;
	selp.b32 	%r613, %r612, 0, %p19;
	shr.u32 	%r614, %r21, 23;
	and.b32  	%r615, %r614, 1;
	add.s32 	%r616, %r613, %r615;
	add.s32 	%r617, %r616, %r122;
	add.s32 	%r618, %r617, %r128;
	selp.b32 	%r132, %r129, 0, %p18;
	add.s32 	%r619, %r618, %r132;
	shr.u32 	%r620, %r23, 23;
	and.b32  	%r133, %r620, 1;
	add.s32 	%r621, %r619, %r133;
	selp.b32 	%r134, %r621, %r617, %p18;
	setp.eq.s32 	%p127, %r134, 3;
	mov.b64 	%rd599, 64;
	@%p127 bra 	$L__BB0_61;
	shr.u64 	%rd287, %rd9, 22;
	and.b64  	%rd288, %rd287, 1;
	setp.eq.b64 	%p128, %rd288, 1;
	setp.eq.s32 	%p129, %r134, 2;
	selp.b64 	%rd289, 64, 0, %p129;
	selp.b64 	%rd599, %rd289, 0, %p128;
$L__BB0_61:
	add.s32 	%r622, %r126, %r131;
	shr.u32 	%r623, %r18, 24;
	and.b32  	%r135, %r623, 1;
	add.s32 	%r624, %r622, %r135;
	selp.b32 	%r625, %r624, 0, %p19;
	shr.u32 	%r626, %r21, 24;
	and.b32  	%r136, %r626, 1;
	add.s32 	%r627, %r625, %r136;
	add.s32 	%r628, %r627, %r127;
	add.s32 	%r629, %r628, %r132;
	selp.b32 	%r137, %r133, 0, %p18;
	add.s32 	%r630, %r629, %r137;
	shr.u32 	%r631, %r23, 24;
	and.b32  	%r138, %r631, 1;
	add.s32 	%r632, %r630, %r138;
	selp.b32 	%r139, %r632, %r628, %p18;
	setp.eq.s32 	%p132, %r139, 3;
	mov.b64 	%rd600, 128;
	@%p132 bra 	$L__BB0_63;
	shr.u64 	%rd291, %rd9, 23;
	and.b64  	%rd292, %rd291, 1;
	setp.eq.b64 	%p133, %rd292, 1;
	setp.eq.s32 	%p134, %r139, 2;
	selp.b64 	%rd293, 128, 0, %p134;
	selp.b64 	%rd600, %rd293, 0, %p133;
$L__BB0_63:
	or.b64  	%rd295, %rd71, %rd598;
	or.b64  	%rd296, %rd295, %rd599;
	or.b64  	%rd297, %rd296, %rd600;
	shl.b64 	%rd298, %rd297, 16;
	or.b64  	%rd78, %rd298, %rd57;
	add.s32 	%r633, %r131, %r135;
	shr.u32 	%r634, %r18, 25;
	and.b32  	%r140, %r634, 1;
	add.s32 	%r635, %r633, %r140;
	selp.b32 	%r636, %r635, 0, %p19;
	shr.u32 	%r637, %r21, 25;
	and.b32  	%r141, %r637, 1;
	add.s32 	%r638, %r636, %r141;
	shr.u32 	%r639, %r21, 23;
	and.b32  	%r640, %r639, 1;
	add.s32 	%r641, %r638, %r640;
	add.s32 	%r642, %r641, %r137;
	selp.b32 	%r142, %r138, 0, %p18;
	add.s32 	%r643, %r642, %r142;
	shr.u32 	%r644, %r23, 25;
	and.b32  	%r143, %r644, 1;
	add.s32 	%r645, %r643, %r143;
	selp.b32 	%r144, %r645, %r641, %p18;
	setp.eq.s32 	%p137, %r144, 3;
	mov.b64 	%rd601, 1;
	@%p137 bra 	$L__BB0_65;
	shr.u64 	%rd299, %rd9, 24;
	and.b64  	%rd300, %rd299, 1;
	setp.eq.b64 	%p138, %rd300, 1;
	setp.eq.s32 	%p139, %r144, 2;
	and.pred  	%p140, %p138, %p139;
	selp.u64 	%rd601, 1, 0, %p140;
$L__BB0_65:
	add.s32 	%r646, %r135, %r140;
	shr.u32 	%r647, %r18, 26;
	and.b32  	%r145, %r647, 1;
	add.s32 	%r648, %r646, %r145;
	selp.b32 	%r649, %r648, 0, %p19;
	shr.u32 	%r650, %r21, 26;
	and.b32  	%r146, %r650, 1;
	add.s32 	%r651, %r649, %r146;
	add.s32 	%r652, %r651, %r136;
	add.s32 	%r653, %r652, %r142;
	selp.b32 	%r147, %r143, 0, %p18;
	add.s32 	%r654, %r653, %r147;
	shr.u32 	%r655, %r23, 26;
	and.b32  	%r148, %r655, 1;
	add.s32 	%r656, %r654, %r148;
	selp.b32 	%r149, %r656, %r652, %p18;
	setp.eq.s32 	%p143, %r149, 3;
	mov.b64 	%rd602, 2;
	@%p143 bra 	$L__BB0_67;
	shr.u64 	%rd302, %rd9, 25;
	and.b64  	%rd303, %rd302, 1;
	setp.eq.b64 	%p144, %rd303, 1;
	setp.eq.s32 	%p145, %r149, 2;
	selp.b64 	%rd304, 2, 0, %p145;
	selp.b64 	%rd602, %rd304, 0, %p144;
$L__BB0_67:
	or.b64  	%rd83, %rd601, %rd602;
	add.s32 	%r657, %r140, %r145;
	shr.u32 	%r658, %r18, 27;
	and.b32  	%r150, %r658, 1;
	add.s32 	%r659, %r657, %r150;
	selp.b32 	%r660, %r659, 0, %p19;
	shr.u32 	%r661, %r21, 27;
	and.b32  	%r151, %r661, 1;
	add.s32 	%r662, %r660, %r151;
	add.s32 	%r663, %r662, %r141;
	add.s32 	%r664, %r663, %r147;
	selp.b32 	%r152, %r148, 0, %p18;
	add.s32 	%r665, %r664, %r152;
	shr.u32 	%r666, %r23, 27;
	and.b32  	%r153, %r666, 1;
	add.s32 	%r667, %r665, %r153;
	selp.b32 	%r154, %r667, %r663, %p18;
	setp.eq.s32 	%p148, %r154, 3;
	mov.b64 	%rd603, 4;
	@%p148 bra 	$L__BB0_69;
	shr.u64 	%rd306, %rd9, 26;
	and.b64  	%rd307, %rd306, 1;
	setp.eq.b64 	%p149, %rd307, 1;
	setp.eq.s32 	%p150, %r154, 2;
	selp.b64 	%rd308, 4, 0, %p150;
	selp.b64 	%rd603, %rd308, 0, %p149;
$L__BB0_69:
	or.b64  	%rd86, %rd83, %rd603;
	add.s32 	%r668, %r145, %r150;
	shr.u32 	%r669, %r18, 28;
	and.b32  	%r155, %r669, 1;
	add.s32 	%r670, %r668, %r155;
	selp.b32 	%r671, %r670, 0, %p19;
	shr.u32 	%r672, %r21, 28;
	and.b32  	%r156, %r672, 1;
	add.s32 	%r673, %r671, %r156;
	add.s32 	%r674, %r673, %r146;
	add.s32 	%r675, %r674, %r152;
	selp.b32 	%r157, %r153, 0, %p18;
	add.s32 	%r676, %r675, %r157;
	shr.u32 	%r677, %r23, 28;
	and.b32  	%r158, %r677, 1;
	add.s32 	%r678, %r676, %r158;
	selp.b32 	%r159, %r678, %r674, %p18;
	setp.eq.s32 	%p153, %r159, 3;
	mov.b64 	%rd604, 8;
	@%p153 bra 	$L__BB0_71;
	shr.u64 	%rd310, %rd9, 27;
	and.b64  	%rd311, %rd310, 1;
	setp.eq.b64 	%p154, %rd311, 1;
	setp.eq.s32 	%p155, %r159, 2;
	selp.b64 	%rd312, 8, 0, %p155;
	selp.b64 	%rd604, %rd312, 0, %p154;
$L__BB0_71:
	or.b64  	%rd89, %rd86, %rd604;
	add.s32 	%r679, %r150, %r155;
	shr.u32 	%r680, %r18, 29;
	and.b32  	%r160, %r680, 1;
	add.s32 	%r681, %r679, %r160;
	selp.b32 	%r682, %r681, 0, %p19;
	shr.u32 	%r683, %r21, 29;
	and.b32  	%r161, %r683, 1;
	add.s32 	%r684, %r682, %r161;
	add.s32 	%r685, %r684, %r151;
	add.s32 	%r686, %r685, %r157;
	selp.b32 	%r162, %r158, 0, %p18;
	add.s32 	%r687, %r686, %r162;
	shr.u32 	%r688, %r23, 29;
	and.b32  	%r163, %r688, 1;
	add.s32 	%r689, %r687, %r163;
	selp.b32 	%r164, %r689, %r685, %p18;
	setp.eq.s32 	%p158, %r164, 3;
	mov.b64 	%rd605, 16;
	@%p158 bra 	$L__BB0_73;
	shr.u64 	%rd314, %rd9, 28;
	and.b64  	%rd315, %rd314, 1;
	setp.eq.b64 	%p159, %rd315, 1;
	setp.eq.s32 	%p160, %r164, 2;
	selp.b64 	%rd316, 16, 0, %p160;
	selp.b64 	%rd605, %rd316, 0, %p159;
$L__BB0_73:
	or.b64  	%rd92, %rd89, %rd605;
	add.s32 	%r690, %r155, %r160;
	shr.u32 	%r691, %r18, 30;
	and.b32  	%r165, %r691, 1;
	add.s32 	%r692, %r690, %r165;
	selp.b32 	%r693, %r692, 0, %p19;
	shr.u32 	%r694, %r21, 30;
	and.b32  	%r166, %r694, 1;
	add.s32 	%r695, %r693, %r166;
	add.s32 	%r696, %r695, %r156;
	add.s32 	%r697, %r696, %r162;
	selp.b32 	%r167, %r163, 0, %p18;
	add.s32 	%r698, %r697, %r167;
	shr.u32 	%r699, %r23, 30;
	and.b32  	%r168, %r699, 1;
	add.s32 	%r700, %r698, %r168;
	selp.b32 	%r169, %r700, %r696, %p18;
	setp.eq.s32 	%p163, %r169, 3;
	mov.b64 	%rd606, 32;
	@%p163 bra 	$L__BB0_75;
	shr.u64 	%rd318, %rd9, 29;
	and.b64  	%rd319, %rd318, 1;
	setp.eq.b64 	%p164, %rd319, 1;
	setp.eq.s32 	%p165, %r169, 2;
	selp.b64 	%rd320, 32, 0, %p165;
	selp.b64 	%rd606, %rd320, 0, %p164;
$L__BB0_75:
	add.s32 	%r701, %r160, %r165;
	shr.u32 	%r170, %r18, 31;
	add.s32 	%r702, %r701, %r170;
	selp.b32 	%r703, %r702, 0, %p19;
	shr.u32 	%r171, %r21, 31;
	add.s32 	%r704, %r703, %r171;
	add.s32 	%r705, %r704, %r161;
	add.s32 	%r706, %r705, %r167;
	selp.b32 	%r172, %r168, 0, %p18;
	add.s32 	%r707, %r706, %r172;
	shr.u32 	%r173, %r23, 31;
	add.s32 	%r708, %r707, %r173;
	selp.b32 	%r174, %r708, %r705, %p18;
	setp.eq.s32 	%p168, %r174, 3;
	mov.b64 	%rd607, 64;
	@%p168 bra 	$L__BB0_77;
	shr.u64 	%rd322, %rd9, 30;
	and.b64  	%rd323, %rd322, 1;
	setp.eq.b64 	%p169, %rd323, 1;
	setp.eq.s32 	%p170, %r174, 2;
	selp.b64 	%rd324, 64, 0, %p170;
	selp.b64 	%rd607, %rd324, 0, %p169;
$L__BB0_77:
	add.s32 	%r709, %r165, %r170;
	{ .reg .b32 tmp; mov.b64 {tmp, %r710}, %rd572; }
	and.b32  	%r175, %r710, 1;
	add.s32 	%r711, %r709, %r175;
	selp.b32 	%r712, %r711, 0, %p19;
	{ .reg .b32 tmp; mov.b64 {tmp, %r713}, %rd9; }
	and.b32  	%r176, %r713, 1;
	add.s32 	%r714, %r712, %r176;
	add.s32 	%r715, %r714, %r166;
	add.s32 	%r716, %r715, %r172;
	selp.b32 	%r177, %r173, 0, %p18;
	add.s32 	%r717, %r716, %r177;
	{ .reg .b32 tmp; mov.b64 {tmp, %r718}, %rd576; }
	and.b32  	%r178, %r718, 1;
	add.s32 	%r719, %r717, %r178;
	selp.b32 	%r179, %r719, %r715, %p18;
	setp.eq.s32 	%p173, %r179, 3;
	mov.b64 	%rd608, 128;
	@%p173 bra 	$L__BB0_79;
	shr.u64 	%rd326, %rd9, 31;
	and.b64  	%rd327, %rd326, 1;
	setp.eq.b64 	%p174, %rd327, 1;
	setp.eq.s32 	%p175, %r179, 2;
	selp.b64 	%rd328, 128, 0, %p175;
	selp.b64 	%rd608, %rd328, 0, %p174;
$L__BB0_79:
	or.b64  	%rd330, %rd92, %rd606;
	or.b64  	%rd331, %rd330, %rd607;
	or.b64  	%rd332, %rd331, %rd608;
	shl.b64 	%rd333, %rd332, 24;
	or.b64  	%rd99, %rd333, %rd78;
	add.s32 	%r720, %r170, %r175;
	shr.u64 	%rd334, %rd572, 33;
	cvt.u32.u64 	%r721, %rd334;
	and.b32  	%r180, %r721, 1;
	add.s32 	%r722, %r720, %r180;
	selp.b32 	%r723, %r722, 0, %p19;
	shr.u64 	%rd335, %rd9, 33;
	cvt.u32.u64 	%r724, %rd335;
	and.b32  	%r181, %r724, 1;
	add.s32 	%r725, %r723, %r181;
	add.s32 	%r726, %r725, %r171;
	add.s32 	%r727, %r726, %r177;
	selp.b32 	%r182, %r178, 0, %p18;
	add.s32 	%r728, %r727, %r182;
	shr.u64 	%rd336, %rd576, 33;
	cvt.u32.u64 	%r729, %rd336;
	and.b32  	%r183, %r729, 1;
	add.s32 	%r730, %r728, %r183;
	selp.b32 	%r184, %r730, %r726, %p18;
	setp.eq.s32 	%p178, %r184, 3;
	mov.b64 	%rd609, 1;
	@%p178 bra 	$L__BB0_81;
	shr.u64 	%rd337, %rd9, 32;
	and.b64  	%rd338, %rd337, 1;
	setp.eq.b64 	%p179, %rd338, 1;
	setp.eq.s32 	%p180, %r184, 2;
	and.pred  	%p181, %p179, %p180;
	selp.u64 	%rd609, 1, 0, %p181;
$L__BB0_81:
	setp.lt.s32 	%p182, %r3, %r13;
	setp.gt.s32 	%p183, %r3, 0;
	add.s32 	%r731, %r175, %r180;
	shr.u64 	%rd340, %rd572, 34;
	cvt.u32.u64 	%r732, %rd340;
	and.b32  	%r185, %r732, 1;
	add.s32 	%r733, %r731, %r185;
	selp.b32 	%r734, %r733, 0, %p183;
	shr.u64 	%rd341, %rd9, 34;
	cvt.u32.u64 	%r735, %rd341;
	and.b32  	%r186, %r735, 1;
	add.s32 	%r736, %r734, %r186;
	add.s32 	%r737, %r736, %r176;
	add.s32 	%r738, %r737, %r182;
	selp.b32 	%r187, %r183, 0, %p182;
	add.s32 	%r739, %r738, %r187;
	shr.u64 	%rd342, %rd576, 34;
	cvt.u32.u64 	%r740, %rd342;
	and.b32  	%r188, %r740, 1;
	add.s32 	%r741, %r739, %r188;
	selp.b32 	%r189, %r741, %r737, %p182;
	setp.eq.s32 	%p184, %r189, 3;
	mov.b64 	%rd610, 2;
	@%p184 bra 	$L__BB0_83;
	and.b64  	%rd344, %rd335, 1;
	setp.eq.b64 	%p185, %rd344, 1;
	setp.eq.s32 	%p186, %r189, 2;
	selp.b64 	%rd345, 2, 0, %p186;
	selp.b64 	%rd610, %rd345, 0, %p185;
$L__BB0_83:
	or.b64  	%rd104, %rd609, %rd610;
	add.s32 	%r742, %r180, %r185;
	shr.u64 	%rd347, %rd572, 35;
	cvt.u32.u64 	%r743, %rd347;
	and.b32  	%r190, %r743, 1;
	add.s32 	%r744, %r742, %r190;
	selp.b32 	%r745, %r744, 0, %p183;
	shr.u64 	%rd348, %rd9, 35;
	cvt.u32.u64 	%r746, %rd348;
	and.b32  	%r191, %r746, 1;
	add.s32 	%r747, %r745, %r191;
	add.s32 	%r748, %r747, %r181;
	add.s32 	%r749, %r748, %r187;
	selp.b32 	%r192, %r188, 0, %p182;
	add.s32 	%r750, %r749, %r192;
	shr.u64 	%rd349, %rd576, 35;
	cvt.u32.u64 	%r751, %rd349;
	and.b32  	%r193, %r751, 1;
	add.s32 	%r752, %r750, %r193;
	selp.b32 	%r194, %r752, %r748, %p182;
	setp.eq.s32 	%p189, %r194, 3;
	mov.b64 	%rd611, 4;
	@%p189 bra 	$L__BB0_85;
	and.b64  	%rd351, %rd341, 1;
	setp.eq.b64 	%p190, %rd351, 1;
	setp.eq.s32 	%p191, %r194, 2;
	selp.b64 	%rd352, 4, 0, %p191;
	selp.b64 	%rd611, %rd352, 0, %p190;
$L__BB0_85:
	or.b64  	%rd107, %rd104, %rd611;
	add.s32 	%r753, %r185, %r190;
	shr.u64 	%rd354, %rd572, 36;
	cvt.u32.u64 	%r754, %rd354;
	and.b32  	%r195, %r754, 1;
	add.s32 	%r755, %r753, %r195;
	selp.b32 	%r756, %r755, 0, %p183;
	shr.u64 	%rd355, %rd9, 36;
	cvt.u32.u64 	%r757, %rd355;
	and.b32  	%r196, %r757, 1;
	add.s32 	%r758, %r756, %r196;
	add.s32 	%r759, %r758, %r186;
	add.s32 	%r760, %r759, %r192;
	selp.b32 	%r197, %r193, 0, %p182;
	add.s32 	%r761, %r760, %r197;
	shr.u64 	%rd356, %rd576, 36;
	cvt.u32.u64 	%r762, %rd356;
	and.b32  	%r198, %r762, 1;
	add.s32 	%r763, %r761, %r198;
	selp.b32 	%r199, %r763, %r759, %p182;
	setp.eq.s32 	%p194, %r199, 3;
	mov.b64 	%rd612, 8;
	@%p194 bra 	$L__BB0_87;
	and.b64  	%rd358, %rd348, 1;
	setp.eq.b64 	%p195, %rd358, 1;
	setp.eq.s32 	%p196, %r199, 2;
	selp.b64 	%rd359, 8, 0, %p196;
	selp.b64 	%rd612, %rd359, 0, %p195;
$L__BB0_87:
	or.b64  	%rd110, %rd107, %rd612;
	add.s32 	%r764, %r190, %r195;
	shr.u64 	%rd361, %rd572, 37;
	cvt.u32.u64 	%r765, %rd361;
	and.b32  	%r200, %r765, 1;
	add.s32 	%r766, %r764, %r200;
	selp.b32 	%r767, %r766, 0, %p183;
	shr.u64 	%rd362, %rd9, 37;
	cvt.u32.u64 	%r768, %rd362;
	and.b32  	%r201, %r768, 1;
	add.s32 	%r769, %r767, %r201;
	add.s32 	%r770, %r769, %r191;
	add.s32 	%r771, %r770, %r197;
	selp.b32 	%r202, %r198, 0, %p182;
	add.s32 	%r772, %r771, %r202;
	shr.u64 	%rd363, %rd576, 37;
	cvt.u32.u64 	%r773, %rd363;
	and.b32  	%r203, %r773, 1;
	add.s32 	%r774, %r772, %r203;
	selp.b32 	%r204, %r774, %r770, %p182;
	setp.eq.s32 	%p199, %r204, 3;
	mov.b64 	%rd613, 16;
	@%p199 bra 	$L__BB0_89;
	and.b64  	%rd365, %rd355, 1;
	setp.eq.b64 	%p200, %rd365, 1;
	setp.eq.s32 	%p201, %r204, 2;
	selp.b64 	%rd366, 16, 0, %p201;
	selp.b64 	%rd613, %rd366, 0, %p200;
$L__BB0_89:
	or.b64  	%rd113, %rd110, %rd613;
	add.s32 	%r775, %r195, %r200;
	shr.u64 	%rd368, %rd572, 38;
	cvt.u32.u64 	%r776, %rd368;
	and.b32  	%r205, %r776, 1;
	add.s32 	%r777, %r775, %r205;
	selp.b32 	%r778, %r777, 0, %p183;
	shr.u64 	%rd369, %rd9, 38;
	cvt.u32.u64 	%r779, %rd369;
	and.b32  	%r206, %r779, 1;
	add.s32 	%r780, %r778, %r206;
	add.s32 	%r781, %r780, %r196;
	add.s32 	%r782, %r781, %r202;
	selp.b32 	%r207, %r203, 0, %p182;
	add.s32 	%r783, %r782, %r207;
	shr.u64 	%rd370, %rd576, 38;
	cvt.u32.u64 	%r784, %rd370;
	and.b32  	%r208, %r784, 1;
	add.s32 	%r785, %r783, %r208;
	selp.b32 	%r209, %r785, %r781, %p182;
	setp.eq.s32 	%p204, %r209, 3;
	mov.b64 	%rd614, 32;
	@%p204 bra 	$L__BB0_91;
	and.b64  	%rd372, %rd362, 1;
	setp.eq.b64 	%p205, %rd372, 1;
	setp.eq.s32 	%p206, %r209, 2;
	selp.b64 	%rd373, 32, 0, %p206;
	selp.b64 	%rd614, %rd373, 0, %p205;
$L__BB0_91:
	add.s32 	%r786, %r200, %r205;
	shr.u64 	%rd375, %rd572, 39;
	cvt.u32.u64 	%r787, %rd375;
	and.b32  	%r210, %r787, 1;
	add.s32 	%r788, %r786, %r210;
	selp.b32 	%r789, %r788, 0, %p183;
	shr.u64 	%rd376, %rd9, 39;
	cvt.u32.u64 	%r790, %rd376;
	and.b32  	%r211, %r790, 1;
	add.s32 	%r791, %r789, %r211;
	add.s32 	%r792, %r791, %r201;
	add.s32 	%r793, %r792, %r207;
	selp.b32 	%r212, %r208, 0, %p182;
	add.s32 	%r794, %r793, %r212;
	shr.u64 	%rd377, %rd576, 39;
	cvt.u32.u64 	%r795, %rd377;
	and.b32  	%r213, %r795, 1;
	add.s32 	%r796, %r794, %r213;
	selp.b32 	%r214, %r796, %r792, %p182;
	setp.eq.s32 	%p209, %r214, 3;
	mov.b64 	%rd615, 64;
	@%p209 bra 	$L__BB0_93;
	and.b64  	%rd379, %rd369, 1;
	setp.eq.b64 	%p210, %rd379, 1;
	setp.eq.s32 	%p211, %r214, 2;
	selp.b64 	%rd380, 64, 0, %p211;
	selp.b64 	%rd615, %rd380, 0, %p210;
$L__BB0_93:
	add.s32 	%r797, %r205, %r210;
	shr.u64 	%rd382, %rd572, 40;
	cvt.u32.u64 	%r798, %rd382;
	and.b32  	%r215, %r798, 1;
	add.s32 	%r799, %r797, %r215;
	selp.b32 	%r800, %r799, 0, %p183;
	shr.u64 	%rd383, %rd9, 40;
	cvt.u32.u64 	%r801, %rd383;
	and.b32  	%r216, %r801, 1;
	add.s32 	%r802, %r800, %r216;
	add.s32 	%r803, %r802, %r206;
	add.s32 	%r804, %r803, %r212;
	selp.b32 	%r217, %r213, 0, %p182;
	add.s32 	%r805, %r804, %r217;
	shr.u64 	%rd384, %rd576, 40;
	cvt.u32.u64 	%r806, %rd384;
	and.b32  	%r218, %r806, 1;
	add.s32 	%r807, %r805, %r218;
	selp.b32 	%r219, %r807, %r803, %p182;
	setp.eq.s32 	%p214, %r219, 3;
	mov.b64 	%rd616, 128;
	@%p214 bra 	$L__BB0_95;
	shr.u64 	%rd385, %rd9, 39;
	and.b64  	%rd386, %rd385, 1;
	setp.eq.b64 	%p215, %rd386, 1;
	setp.eq.s32 	%p216, %r219, 2;
	selp.b64 	%rd387, 128, 0, %p216;
	selp.b64 	%rd616, %rd387, 0, %p215;
$L__BB0_95:
	or.b64  	%rd389, %rd113, %rd614;
	or.b64  	%rd390, %rd389, %rd615;
	or.b64  	%rd391, %rd390, %rd616;
	shl.b64 	%rd392, %rd391, 32;
	or.b64  	%rd120, %rd392, %rd99;
	add.s32 	%r808, %r210, %r215;
	shr.u64 	%rd393, %rd572, 41;
	cvt.u32.u64 	%r809, %rd393;
	and.b32  	%r220, %r809, 1;
	add.s32 	%r810, %r808, %r220;
	selp.b32 	%r811, %r810, 0, %p183;
	shr.u64 	%rd394, %rd9, 41;
	cvt.u32.u64 	%r812, %rd394;
	and.b32  	%r221, %r812, 1;
	add.s32 	%r813, %r811, %r221;
	add.s32 	%r814, %r813, %r211;
	add.s32 	%r815, %r814, %r217;
	selp.b32 	%r222, %r218, 0, %p182;
	add.s32 	%r816, %r815, %r222;
	shr.u64 	%rd395, %rd576, 41;
	cvt.u32.u64 	%r817, %rd395;
	and.b32  	%r223, %r817, 1;
	add.s32 	%r818, %r816, %r223;
	selp.b32 	%r224, %r818, %r814, %p182;
	setp.eq.s32 	%p219, %r224, 3;
	mov.b64 	%rd617, 1;
	@%p219 bra 	$L__BB0_97;
	shr.u64 	%rd396, %rd9, 40;
	and.b64  	%rd397, %rd396, 1;
	setp.eq.b64 	%p220, %rd397, 1;
	setp.eq.s32 	%p221, %r224, 2;
	and.pred  	%p222, %p220, %p221;
	selp.u64 	%rd617, 1, 0, %p222;
$L__BB0_97:
	setp.lt.s32 	%p223, %r3, %r13;
	setp.gt.s32 	%p224, %r3, 0;
	add.s32 	%r819, %r215, %r220;
	shr.u64 	%rd399, %rd572, 42;
	cvt.u32.u64 	%r820, %rd399;
	and.b32  	%r225, %r820, 1;
	add.s32 	%r821, %r819, %r225;
	selp.b32 	%r822, %r821, 0, %p224;
	shr.u64 	%rd400, %rd9, 42;
	cvt.u32.u64 	%r823, %rd400;
	and.b32  	%r226, %r823, 1;
	add.s32 	%r824, %r822, %r226;
	add.s32 	%r825, %r824, %r216;
	add.s32 	%r826, %r825, %r222;
	selp.b32 	%r227, %r223, 0, %p223;
	add.s32 	%r827, %r826, %r227;
	shr.u64 	%rd401, %rd576, 42;
	cvt.u32.u64 	%r828, %rd401;
	and.b32  	%r228, %r828, 1;
	add.s32 	%r829, %r827, %r228;
	selp.b32 	%r229, %r829, %r825, %p223;
	setp.eq.s32 	%p225, %r229, 3;
	mov.b64 	%rd618, 2;
	@%p225 bra 	$L__BB0_99;
	and.b64  	%rd403, %rd394, 1;
	setp.eq.b64 	%p226, %rd403, 1;
	setp.eq.s32 	%p227, %r229, 2;
	selp.b64 	%rd404, 2, 0, %p227;
	selp.b64 	%rd618, %rd404, 0, %p226;
$L__BB0_99:
	or.b64  	%rd125, %rd617, %rd618;
	add.s32 	%r830, %r220, %r225;
	shr.u64 	%rd406, %rd572, 43;
	cvt.u32.u64 	%r831, %rd406;
	and.b32  	%r230, %r831, 1;
	add.s32 	%r832, %r830, %r230;
	selp.b32 	%r833, %r832, 0, %p224;
	shr.u64 	%rd407, %rd9, 43;
	cvt.u32.u64 	%r834, %rd407;
	and.b32  	%r231, %r834, 1;
	add.s32 	%r835, %r833, %r231;
	add.s32 	%r836, %r835, %r221;
	add.s32 	%r837, %r836, %r227;
	selp.b32 	%r232, %r228, 0, %p223;
	add.s32 	%r838, %r837, %r232;
	shr.u64 	%rd408, %rd576, 43;
	cvt.u32.u64 	%r839, %rd408;
	and.b32  	%r233, %r839, 1;
	add.s32 	%r840, %r838, %r233;
	selp.b32 	%r234, %r840, %r836, %p223;
	setp.eq.s32 	%p230, %r234, 3;
	mov.b64 	%rd619, 4;
	@%p230 bra 	$L__BB0_101;
	and.b64  	%rd410, %rd400, 1;
	setp.eq.b64 	%p231, %rd410, 1;
	setp.eq.s32 	%p232, %r234, 2;
	selp.b64 	%rd411, 4, 0, %p232;
	selp.b64 	%rd619, %rd411, 0, %p231;
$L__BB0_101:
	or.b64  	%rd128, %rd125, %rd619;
	add.s32 	%r841, %r225, %r230;
	shr.u64 	%rd413, %rd572, 44;
	cvt.u32.u64 	%r842, %rd413;
	and.b32  	%r235, %r842, 1;
	add.s32 	%r843, %r841, %r235;
	selp.b32 	%r844, %r843, 0, %p224;
	shr.u64 	%rd414, %rd9, 44;
	cvt.u32.u64 	%r845, %rd414;
	and.b32  	%r236, %r845, 1;
	add.s32 	%r846, %r844, %r236;
	add.s32 	%r847, %r846, %r226;
	add.s32 	%r848, %r847, %r232;
	selp.b32 	%r237, %r233, 0, %p223;
	add.s32 	%r849, %r848, %r237;
	shr.u64 	%rd415, %rd576, 44;
	cvt.u32.u64 	%r850, %rd415;
	and.b32  	%r238, %r850, 1;
	add.s32 	%r851, %r849, %r238;
	selp.b32 	%r239, %r851, %r847, %p223;
	setp.eq.s32 	%p235, %r239, 3;
	mov.b64 	%rd620, 8;
	@%p235 bra 	$L__BB0_103;
	and.b64  	%rd417, %rd407, 1;
	setp.eq.b64 	%p236, %rd417, 1;
	setp.eq.s32 	%p237, %r239, 2;
	selp.b64 	%rd418, 8, 0, %p237;
	selp.b64 	%rd620, %rd418, 0, %p236;
$L__BB0_103:
	or.b64  	%rd131, %rd128, %rd620;
	add.s32 	%r852, %r230, %r235;
	shr.u64 	%rd420, %rd572, 45;
	cvt.u32.u64 	%r853, %rd420;
	and.b32  	%r240, %r853, 1;
	add.s32 	%r854, %r852, %r240;
	selp.b32 	%r855, %r854, 0, %p224;
	shr.u64 	%rd421, %rd9, 45;
	cvt.u32.u64 	%r856, %rd421;
	and.b32  	%r241, %r856, 1;
	add.s32 	%r857, %r855, %r241;
	add.s32 	%r858, %r857, %r231;
	add.s32 	%r859, %r858, %r237;
	selp.b32 	%r242, %r238, 0, %p223;
	add.s32 	%r860, %r859, %r242;
	shr.u64 	%rd422, %rd576, 45;
	cvt.u32.u64 	%r861, %rd422;
	and.b32  	%r243, %r861, 1;
	add.s32 	%r862, %r860, %r243;
	selp.b32 	%r244, %r862, %r858, %p223;
	setp.eq.s32 	%p240, %r244, 3;
	mov.b64 	%rd621, 16;
	@%p240 bra 	$L__BB0_105;
	and.b64  	%rd424, %rd414, 1;
	setp.eq.b64 	%p241, %rd424, 1;
	setp.eq.s32 	%p242, %r244, 2;
	selp.b64 	%rd425, 16, 0, %p242;
	selp.b64 	%rd621, %rd425, 0, %p241;
$L__BB0_105:
	or.b64  	%rd134, %rd131, %rd621;
	add.s32 	%r863, %r235, %r240;
	shr.u64 	%rd427, %rd572, 46;
	cvt.u32.u64 	%r864, %rd427;
	and.b32  	%r245, %r864, 1;
	add.s32 	%r865, %r863, %r245;
	selp.b32 	%r866, %r865, 0, %p224;
	shr.u64 	%rd428, %rd9, 46;
	cvt.u32.u64 	%r867, %rd428;
	and.b32  	%r246, %r867, 1;
	add.s32 	%r868, %r866, %r246;
	add.s32 	%r869, %r868, %r236;
	add.s32 	%r870, %r869, %r242;
	selp.b32 	%r247, %r243, 0, %p223;
	add.s32 	%r871, %r870, %r247;
	shr.u64 	%rd429, %rd576, 46;
	cvt.u32.u64 	%r872, %rd429;
	and.b32  	%r248, %r872, 1;
	add.s32 	%r873, %r871, %r248;
	selp.b32 	%r249, %r873, %r869, %p223;
	setp.eq.s32 	%p245, %r249, 3;
	mov.b64 	%rd622, 32;
	@%p245 bra 	$L__BB0_107;
	and.b64  	%rd431, %rd421, 1;
	setp.eq.b64 	%p246, %rd431, 1;
	setp.eq.s32 	%p247, %r249, 2;
	selp.b64 	%rd432, 32, 0, %p247;
	selp.b64 	%rd622, %rd432, 0, %p246;
$L__BB0_107:
	add.s32 	%r874, %r240, %r245;
	shr.u64 	%rd434, %rd572, 47;
	cvt.u32.u64 	%r875, %rd434;
	and.b32  	%r250, %r875, 1;
	add.s32 	%r876, %r874, %r250;
	selp.b32 	%r877, %r876, 0, %p224;
	shr.u64 	%rd435, %rd9, 47;
	cvt.u32.u64 	%r878, %rd435;
	and.b32  	%r251, %r878, 1;
	add.s32 	%r879, %r877, %r251;
	add.s32 	%r880, %r879, %r241;
	add.s32 	%r881, %r880, %r247;
	selp.b32 	%r252, %r248, 0, %p223;
	add.s32 	%r882, %r881, %r252;
	shr.u64 	%rd436, %rd576, 47;
	cvt.u32.u64 	%r883, %rd436;
	and.b32  	%r253, %r883, 1;
	add.s32 	%r884, %r882, %r253;
	selp.b32 	%r254, %r884, %r880, %p223;
	setp.eq.s32 	%p250, %r254, 3;
	mov.b64 	%rd623, 64;
	@%p250 bra 	$L__BB0_109;
	and.b64  	%rd438, %rd428, 1;
	setp.eq.b64 	%p251, %rd438, 1;
	setp.eq.s32 	%p252, %r254, 2;
	selp.b64 	%rd439, 64, 0, %p252;
	selp.b64 	%rd623, %rd439, 0, %p251;
$L__BB0_109:
	add.s32 	%r885, %r245, %r250;
	shr.u64 	%rd441, %rd572, 48;
	cvt.u32.u64 	%r886, %rd441;
	and.b32  	%r255, %r886, 1;
	add.s32 	%r887, %r885, %r255;
	selp.b32 	%r888, %r887, 0, %p224;
	shr.u64 	%rd442, %rd9, 48;
	cvt.u32.u64 	%r889, %rd442;
	and.b32  	%r256, %r889, 1;
	add.s32 	%r890, %r888, %r256;
	add.s32 	%r891, %r890, %r246;
	add.s32 	%r892, %r891, %r252;
	selp.b32 	%r257, %r253, 0, %p223;
	add.s32 	%r893, %r892, %r257;
	shr.u64 	%rd443, %rd576, 48;
	cvt.u32.u64 	%r894, %rd443;
	and.b32  	%r258, %r894, 1;
	add.s32 	%r895, %r893, %r258;
	selp.b32 	%r259, %r895, %r891, %p223;
	setp.eq.s32 	%p255, %r259, 3;
	mov.b64 	%rd624, 128;
	@%p255 bra 	$L__BB0_111;
	shr.u64 	%rd444, %rd9, 47;
	and.b64  	%rd445, %rd444, 1;
	setp.eq.b64 	%p256, %rd445, 1;
	setp.eq.s32 	%p257, %r259, 2;
	selp.b64 	%rd446, 128, 0, %p257;
	selp.b64 	%rd624, %rd446, 0, %p256;
$L__BB0_111:
	or.b64  	%rd448, %rd134, %rd622;
	or.b64  	%rd449, %rd448, %rd623;
	or.b64  	%rd450, %rd449, %rd624;
	shl.b64 	%rd451, %rd450, 40;
	or.b64  	%rd141, %rd451, %rd120;
	add.s32 	%r896, %r250, %r255;
	shr.u64 	%rd452, %rd572, 49;
	cvt.u32.u64 	%r897, %rd452;
	and.b32  	%r260, %r897, 1;
	add.s32 	%r898, %r896, %r260;
	selp.b32 	%r899, %r898, 0, %p224;
	shr.u64 	%rd453, %rd9, 49;
	cvt.u32.u64 	%r900, %rd453;
	and.b32  	%r261, %r900, 1;
	add.s32 	%r901, %r899, %r261;
	add.s32 	%r902, %r901, %r251;
	add.s32 	%r903, %r902, %r257;
	selp.b32 	%r262, %r258, 0, %p223;
	add.s32 	%r904, %r903, %r262;
	shr.u64 	%rd454, %rd576, 49;
	cvt.u32.u64 	%r905, %rd454;
	and.b32  	%r263, %r905, 1;
	add.s32 	%r906, %r904, %r263;
	selp.b32 	%r264, %r906, %r902, %p223;
	setp.eq.s32 	%p260, %r264, 3;
	mov.b64 	%rd625, 1;
	@%p260 bra 	$L__BB0_113;
	shr.u64 	%rd455, %rd9, 48;
	and.b64  	%rd456, %rd455, 1;
	setp.eq.b64 	%p261, %rd456, 1;
	setp.eq.s32 	%p262, %r264, 2;
	and.pred  	%p263, %p261, %p262;
	selp.u64 	%rd625, 1, 0, %p263;
$L__BB0_113:
	setp.lt.s32 	%p264, %r3, %r13;
	setp.gt.s32 	%p265, %r3, 0;
	add.s32 	%r907, %r255, %r260;
	shr.u64 	%rd458, %rd572, 50;
	cvt.u32.u64 	%r908, %rd458;
	and.b32  	%r265, %r908, 1;
	add.s32 	%r909, %r907, %r265;
	selp.b32 	%r910, %r909, 0, %p265;
	shr.u64 	%rd459, %rd9, 50;
	cvt.u32.u64 	%r911, %rd459;
	and.b32  	%r266, %r911, 1;
	add.s32 	%r912, %r910, %r266;
	add.s32 	%r913, %r912, %r256;
	add.s32 	%r914, %r913, %r262;
	selp.b32 	%r267, %r263, 0, %p264;
	add.s32 	%r915, %r914, %r267;
	shr.u64 	%rd460, %rd576, 50;
	cvt.u32.u64 	%r916, %rd460;
	and.b32  	%r268, %r916, 1;
	add.s32 	%r917, %r915, %r268;
	selp.b32 	%r269, %r917, %r913, %p264;
	setp.eq.s32 	%p266, %r269, 3;
	mov.b64 	%rd626, 2;
	@%p266 bra 	$L__BB0_115;
	and.b64  	%rd462, %rd453, 1;
	setp.eq.b64 	%p267, %rd462, 1;
	setp.eq.s32 	%p268, %r269, 2;
	selp.b64 	%rd463, 2, 0, %p268;
	selp.b64 	%rd626, %rd463, 0, %p267;
$L__BB0_115:
	or.b64  	%rd146, %rd625, %rd626;
	add.s32 	%r918, %r260, %r265;
	shr.u64 	%rd465, %rd572, 51;
	cvt.u32.u64 	%r919, %rd465;
	and.b32  	%r270, %r919, 1;
	add.s32 	%r920, %r918, %r270;
	selp.b32 	%r921, %r920, 0, %p265;
	shr.u64 	%rd466, %rd9, 51;
	cvt.u32.u64 	%r922, %rd466;
	and.b32  	%r271, %r922, 1;
	add.s32 	%r923, %r921, %r271;
	add.s32 	%r924, %r923, %r261;
	add.s32 	%r925, %r924, %r267;
	selp.b32 	%r272, %r268, 0, %p264;
	add.s32 	%r926, %r925, %r272;
	shr.u64 	%rd467, %rd576, 51;
	cvt.u32.u64 	%r927, %rd467;
	and.b32  	%r273, %r927, 1;
	add.s32 	%r928, %r926, %r273;
	selp.b32 	%r274, %r928, %r924, %p264;
	setp.eq.s32 	%p271, %r274, 3;
	mov.b64 	%rd627, 4;
	@%p271 bra 	$L__BB0_117;
	and.b64  	%rd469, %rd459, 1;
	setp.eq.b64 	%p272, %rd469, 1;
	setp.eq.s32 	%p273, %r274, 2;
	selp.b64 	%rd470, 4, 0, %p273;
	selp.b64 	%rd627, %rd470, 0, %p272;
$L__BB0_117:
	or.b64  	%rd149, %rd146, %rd627;
	add.s32 	%r929, %r265, %r270;
	shr.u64 	%rd472, %rd572, 52;
	cvt.u32.u64 	%r930, %rd472;
	and.b32  	%r275, %r930, 1;
	add.s32 	%r931, %r929, %r275;
	selp.b32 	%r932, %r931, 0, %p265;
	shr.u64 	%rd473, %rd9, 52;
	cvt.u32.u64 	%r933, %rd473;
	and.b32  	%r276, %r933, 1;
	add.s32 	%r934, %r932, %r276;
	add.s32 	%r935, %r934, %r266;
	add.s32 	%r936, %r935, %r272;
	selp.b32 	%r277, %r273, 0, %p264;
	add.s32 	%r937, %r936, %r277;
	shr.u64 	%rd474, %rd576, 52;
	cvt.u32.u64 	%r938, %rd474;
	and.b32  	%r278, %r938, 1;
	add.s32 	%r939, %r937, %r278;
	selp.b32 	%r279, %r939, %r935, %p264;
	setp.eq.s32 	%p276, %r279, 3;
	mov.b64 	%rd628, 8;
	@%p276 bra 	$L__BB0_119;
	and.b64  	%rd476, %rd466, 1;
	setp.eq.b64 	%p277, %rd476, 1;
	setp.eq.s32 	%p278, %r279, 2;
	selp.b64 	%rd477, 8, 0, %p278;
	selp.b64 	%rd628, %rd477, 0, %p277;
$L__BB0_119:
	or.b64  	%rd152, %rd149, %rd628;
	add.s32 	%r940, %r270, %r275;
	shr.u64 	%rd479, %rd572, 53;
	cvt.u32.u64 	%r941, %rd479;
	and.b32  	%r280, %r941, 1;
	add.s32 	%r942, %r940, %r280;
	selp.b32 	%r943, %r942, 0, %p265;
	shr.u64 	%rd480, %rd9, 53;
	cvt.u32.u64 	%r944, %rd480;
	and.b32  	%r281, %r944, 1;
	add.s32 	%r945, %r943, %r281;
	add.s32 	%r946, %r945, %r271;
	add.s32 	%r947, %r946, %r277;
	selp.b32 	%r282, %r278, 0, %p264;
	add.s32 	%r948, %r947, %r282;
	shr.u64 	%rd481, %rd576, 53;
	cvt.u32.u64 	%r949, %rd481;
	and.b32  	%r283, %r949, 1;
	add.s32 	%r950, %r948, %r283;
	selp.b32 	%r284, %r950, %r946, %p264;
	setp.eq.s32 	%p281, %r284, 3;
	mov.b64 	%rd629, 16;
	@%p281 bra 	$L__BB0_121;
	and.b64  	%rd483, %rd473, 1;
	setp.eq.b64 	%p282, %rd483, 1;
	setp.eq.s32 	%p283, %r284, 2;
	selp.b64 	%rd484, 16, 0, %p283;
	selp.b64 	%rd629, %rd484, 0, %p282;
$L__BB0_121:
	or.b64  	%rd155, %rd152, %rd629;
	add.s32 	%r951, %r275, %r280;
	shr.u64 	%rd486, %rd572, 54;
	cvt.u32.u64 	%r952, %rd486;
	and.b32  	%r285, %r952, 1;
	add.s32 	%r953, %r951, %r285;
	selp.b32 	%r954, %r953, 0, %p265;
	shr.u64 	%rd487, %rd9, 54;
	cvt.u32.u64 	%r955, %rd487;
	and.b32  	%r286, %r955, 1;
	add.s32 	%r956, %r954, %r286;
	add.s32 	%r957, %r956, %r276;
	add.s32 	%r958, %r957, %r282;
	selp.b32 	%r287, %r283, 0, %p264;
	add.s32 	%r959, %r958, %r287;
	shr.u64 	%rd488, %rd576, 54;
	cvt.u32.u64 	%r960, %rd488;
	and.b32  	%r288, %r960, 1;
	add.s32 	%r961, %r959, %r288;
	selp.b32 	%r289, %r961, %r957, %p264;
	setp.eq.s32 	%p286, %r289, 3;
	mov.b64 	%rd630, 32;
	@%p286 bra 	$L__BB0_123;
	and.b64  	%rd490, %rd480, 1;
	setp.eq.b64 	%p287, %rd490, 1;
	setp.eq.s32 	%p288, %r289, 2;
	selp.b64 	%rd491, 32, 0, %p288;
	selp.b64 	%rd630, %rd491, 0, %p287;
$L__BB0_123:
	add.s32 	%r962, %r280, %r285;
	shr.u64 	%rd493, %rd572, 55;
	cvt.u32.u64 	%r963, %rd493;
	and.b32  	%r290, %r963, 1;
	add.s32 	%r964, %r962, %r290;
	selp.b32 	%r965, %r964, 0, %p265;
	shr.u64 	%rd494, %rd9, 55;
	cvt.u32.u64 	%r966, %rd494;
	and.b32  	%r291, %r966, 1;
	add.s32 	%r967, %r965, %r291;
	add.s32 	%r968, %r967, %r281;
	add.s32 	%r969, %r968, %r287;
	selp.b32 	%r292, %r288, 0, %p264;
	add.s32 	%r970, %r969, %r292;
	shr.u64 	%rd495, %rd576, 55;
	cvt.u32.u64 	%r971, %rd495;
	and.b32  	%r293, %r971, 1;
	add.s32 	%r972, %r970, %r293;
	selp.b32 	%r294, %r972, %r968, %p264;
	setp.eq.s32 	%p291, %r294, 3;
	mov.b64 	%rd631, 64;
	@%p291 bra 	$L__BB0_125;
	and.b64  	%rd497, %rd487, 1;
	setp.eq.b64 	%p292, %rd497, 1;
	setp.eq.s32 	%p293, %r294, 2;
	selp.b64 	%rd498, 64, 0, %p293;
	selp.b64 	%rd631, %rd498, 0, %p292;
$L__BB0_125:
	add.s32 	%r973, %r285, %r290;
	shr.u64 	%rd500, %rd572, 56;
	cvt.u32.u64 	%r974, %rd500;
	and.b32  	%r295, %r974, 1;
	add.s32 	%r975, %r973, %r295;
	selp.b32 	%r976, %r975, 0, %p265;
	shr.u64 	%rd501, %rd9, 56;
	cvt.u32.u64 	%r977, %rd501;
	and.b32  	%r296, %r977, 1;
	add.s32 	%r978, %r976, %r296;
	add.s32 	%r979, %r978, %r286;
	add.s32 	%r980, %r979, %r292;
	selp.b32 	%r297, %r293, 0, %p264;
	add.s32 	%r981, %r980, %r297;
	shr.u64 	%rd502, %rd576, 56;
	cvt.u32.u64 	%r982, %rd502;
	and.b32  	%r298, %r982, 1;
	add.s32 	%r983, %r981, %r298;
	selp.b32 	%r299, %r983, %r979, %p264;
	setp.eq.s32 	%p296, %r299, 3;
	mov.b64 	%rd632, 128;
	@%p296 bra 	$L__BB0_127;
	shr.u64 	%rd503, %rd9, 55;
	and.b64  	%rd504, %rd503, 1;
	setp.eq.b64 	%p297, %rd504, 1;
	setp.eq.s32 	%p298, %r299, 2;
	selp.b64 	%rd505, 128, 0, %p298;
	selp.b64 	%rd632, %rd505, 0, %p297;
$L__BB0_127:
	or.b64  	%rd507, %rd155, %rd630;
	or.b64  	%rd508, %rd507, %rd631;
	or.b64  	%rd509, %rd508, %rd632;
	shl.b64 	%rd510, %rd509, 48;
	or.b64  	%rd162, %rd510, %rd141;
	add.s32 	%r984, %r290, %r295;
	shr.u64 	%rd511, %rd572, 57;
	cvt.u32.u64 	%r985, %rd511;
	and.b32  	%r300, %r985, 1;
	add.s32 	%r986, %r984, %r300;
	selp.b32 	%r987, %r986, 0, %p265;
	shr.u64 	%rd512, %rd9, 57;
	cvt.u32.u64 	%r988, %rd512;
	and.b32  	%r301, %r988, 1;
	add.s32 	%r989, %r987, %r301;
	add.s32 	%r990, %r989, %r291;
	add.s32 	%r991, %r990, %r297;
	selp.b32 	%r302, %r298, 0, %p264;
	add.s32 	%r992, %r991, %r302;
	shr.u64 	%rd513, %rd576, 57;
	cvt.u32.u64 	%r993, %rd513;
	and.b32  	%r303, %r993, 1;
	add.s32 	%r994, %r992, %r303;
	selp.b32 	%r304, %r994, %r990, %p264;
	setp.eq.s32 	%p301, %r304, 3;
	mov.b64 	%rd633, 1;
	@%p301 bra 	$L__BB0_129;
	shr.u64 	%rd514, %rd9, 56;
	and.b64  	%rd515, %rd514, 1;
	setp.eq.b64 	%p302, %rd515, 1;
	setp.eq.s32 	%p303, %r304, 2;
	and.pred  	%p304, %p302, %p303;
	selp.u64 	%rd633, 1, 0, %p304;
$L__BB0_129:
	setp.lt.s32 	%p305, %r3, %r13;
	setp.gt.s32 	%p306, %r3, 0;
	add.s32 	%r995, %r295, %r300;
	shr.u64 	%rd517, %rd572, 58;
	cvt.u32.u64 	%r996, %rd517;
	and.b32  	%r305, %r996, 1;
	add.s32 	%r997, %r995, %r305;
	selp.b32 	%r998, %r997, 0, %p306;
	shr.u64 	%rd518, %rd9, 58;
	cvt.u32.u64 	%r999, %rd518;
	and.b32  	%r306, %r999, 1;
	add.s32 	%r1000, %r998, %r306;
	add.s32 	%r1001, %r1000, %r296;
	add.s32 	%r1002, %r1001, %r302;
	selp.b32 	%r307, %r303, 0, %p305;
	add.s32 	%r1003, %r1002, %r307;
	shr.u64 	%rd519, %rd576, 58;
	cvt.u32.u64 	%r1004, %rd519;
	and.b32  	%r308, %r1004, 1;
	add.s32 	%r1005, %r1003, %r308;
	selp.b32 	%r309, %r1005, %r1001, %p305;
	setp.eq.s32 	%p307, %r309, 3;
	mov.b64 	%rd634, 2;
	@%p307 bra 	$L__BB0_131;
	and.b64  	%rd521, %rd512, 1;
	setp.eq.b64 	%p308, %rd521, 1;
	setp.eq.s32 	%p309, %r309, 2;
	selp.b64 	%rd522, 2, 0, %p309;
	selp.b64 	%rd634, %rd522, 0, %p308;
$L__BB0_131:
	or.b64  	%rd167, %rd633, %rd634;
	add.s32 	%r1006, %r300, %r305;
	shr.u64 	%rd524, %rd572, 59;
	cvt.u32.u64 	%r1007, %rd524;
	and.b32  	%r310, %r1007, 1;
	add.s32 	%r1008, %r1006, %r310;
	selp.b32 	%r1009, %r1008, 0, %p306;
	shr.u64 	%rd525, %rd9, 59;
	cvt.u32.u64 	%r1010, %rd525;
	and.b32  	%r311, %r1010, 1;
	add.s32 	%r1011, %r1009, %r311;
	add.s32 	%r1012, %r1011, %r301;
	add.s32 	%r1013, %r1012, %r307;
	selp.b32 	%r312, %r308, 0, %p305;
	add.s32 	%r1014, %r1013, %r312;
	shr.u64 	%rd526, %rd576, 59;
	cvt.u32.u64 	%r1015, %rd526;
	and.b32  	%r313, %r1015, 1;
	add.s32 	%r1016, %r1014, %r313;
	selp.b32 	%r314, %r1016, %r1012, %p305;
	setp.eq.s32 	%p312, %r314, 3;
	mov.b64 	%rd635, 4;
	@%p312 bra 	$L__BB0_133;
	and.b64  	%rd528, %rd518, 1;
	setp.eq.b64 	%p313, %rd528, 1;
	setp.eq.s32 	%p314, %r314, 2;
	selp.b64 	%rd529, 4, 0, %p314;
	selp.b64 	%rd635, %rd529, 0, %p313;
$L__BB0_133:
	or.b64  	%rd170, %rd167, %rd635;
	add.s32 	%r1017, %r305, %r310;
	shr.u64 	%rd531, %rd572, 60;
	cvt.u32.u64 	%r1018, %rd531;
	and.b32  	%r315, %r1018, 1;
	add.s32 	%r1019, %r1017, %r315;
	selp.b32 	%r1020, %r1019, 0, %p306;
	shr.u64 	%rd532, %rd9, 60;
	cvt.u32.u64 	%r1021, %rd532;
	and.b32  	%r316, %r1021, 1;
	add.s32 	%r1022, %r1020, %r316;
	add.s32 	%r1023, %r1022, %r306;
	add.s32 	%r1024, %r1023, %r312;
	selp.b32 	%r317, %r313, 0, %p305;
	add.s32 	%r1025, %r1024, %r317;
	shr.u64 	%rd533, %rd576, 60;
	cvt.u32.u64 	%r1026, %rd533;
	and.b32  	%r318, %r1026, 1;
	add.s32 	%r1027, %r1025, %r318;
	selp.b32 	%r319, %r1027, %r1023, %p305;
	setp.eq.s32 	%p317, %r319, 3;
	mov.b64 	%rd636, 8;
	@%p317 bra 	$L__BB0_135;
	and.b64  	%rd535, %rd525, 1;
	setp.eq.b64 	%p318, %rd535, 1;
	setp.eq.s32 	%p319, %r319, 2;
	selp.b64 	%rd536, 8, 0, %p319;
	selp.b64 	%rd636, %rd536, 0, %p318;
$L__BB0_135:
	or.b64  	%rd173, %rd170, %rd636;
	add.s32 	%r1028, %r310, %r315;
	shr.u64 	%rd538, %rd572, 61;
	cvt.u32.u64 	%r1029, %rd538;
	and.b32  	%r320, %r1029, 1;
	add.s32 	%r1030, %r1028, %r320;
	selp.b32 	%r1031, %r1030, 0, %p306;
	shr.u64 	%rd539, %rd9, 61;
	cvt.u32.u64 	%r1032, %rd539;
	and.b32  	%r321, %r1032, 1;
	add.s32 	%r1033, %r1031, %r321;
	add.s32 	%r1034, %r1033, %r311;
	add.s32 	%r1035, %r1034, %r317;
	selp.b32 	%r322, %r318, 0, %p305;
	add.s32 	%r1036, %r1035, %r322;
	shr.u64 	%rd540, %rd576, 61;
	cvt.u32.u64 	%r1037, %rd540;
	and.b32  	%r323, %r1037, 1;
	add.s32 	%r1038, %r1036, %r323;
	selp.b32 	%r324, %r1038, %r1034, %p305;
	setp.eq.s32 	%p322, %r324, 3;
	mov.b64 	%rd637, 16;
	@%p322 bra 	$L__BB0_137;
	and.b64  	%rd542, %rd532, 1;
	setp.eq.b64 	%p323, %rd542, 1;
	setp.eq.s32 	%p324, %r324, 2;
	selp.b64 	%rd543, 16, 0, %p324;
	selp.b64 	%rd637, %rd543, 0, %p323;
$L__BB0_137:
	or.b64  	%rd176, %rd173, %rd637;
	add.s32 	%r1039, %r315, %r320;
	shr.u64 	%rd545, %rd572, 62;
	cvt.u32.u64 	%r1040, %rd545;
	and.b32  	%r325, %r1040, 1;
	add.s32 	%r1041, %r1039, %r325;
	selp.b32 	%r1042, %r1041, 0, %p306;
	shr.u64 	%rd546, %rd9, 62;
	cvt.u32.u64 	%r1043, %rd546;
	and.b32  	%r326, %r1043, 1;
	add.s32 	%r1044, %r1042, %r326;
	add.s32 	%r1045, %r1044, %r316;
	add.s32 	%r1046, %r1045, %r322;
	selp.b32 	%r327, %r323, 0, %p305;
	add.s32 	%r1047, %r1046, %r327;
	shr.u64 	%rd547, %rd576, 62;
	cvt.u32.u64 	%r1048, %rd547;
	and.b32  	%r328, %r1048, 1;
	add.s32 	%r1049, %r1047, %r328;
	selp.b32 	%r329, %r1049, %r1045, %p305;
	setp.eq.s32 	%p327, %r329, 3;
	mov.b64 	%rd638, 32;
	@%p327 bra 	$L__BB0_139;
	and.b64  	%rd549, %rd539, 1;
	setp.eq.b64 	%p328, %rd549, 1;
	setp.eq.s32 	%p329, %r329, 2;
	selp.b64 	%rd550, 32, 0, %p329;
	selp.b64 	%rd638, %rd550, 0, %p328;
$L__BB0_139:
	add.s32 	%r1050, %r320, %r325;
	shr.u64 	%rd552, %rd572, 63;
	cvt.u32.u64 	%r330, %rd552;
	add.s32 	%r1051, %r1050, %r330;
	selp.b32 	%r1052, %r1051, 0, %p306;
	shr.u64 	%rd553, %rd9, 63;
	cvt.u32.u64 	%r1053, %rd553;
	add.s32 	%r1054, %r1052, %r1053;
	add.s32 	%r1055, %r1054, %r321;
	add.s32 	%r1056, %r1055, %r327;
	selp.b32 	%r331, %r328, 0, %p305;
	add.s32 	%r1057, %r1056, %r331;
	shr.u64 	%rd554, %rd576, 63;
	cvt.u32.u64 	%r332, %rd554;
	add.s32 	%r1058, %r1057, %r332;
	selp.b32 	%r333, %r1058, %r1055, %p305;
	setp.eq.s32 	%p332, %r333, 3;
	mov.b64 	%rd639, 64;
	@%p332 bra 	$L__BB0_141;
	and.b64  	%rd556, %rd546, 1;
	setp.eq.b64 	%p333, %rd556, 1;
	setp.eq.s32 	%p334, %r333, 2;
	selp.b64 	%rd557, 64, 0, %p334;
	selp.b64 	%rd639, %rd557, 0, %p333;
$L__BB0_141:
	setp.lt.s32 	%p335, %r3, %r13;
	setp.gt.s32 	%p336, %r3, 0;
	add.s32 	%r1059, %r325, %r330;
	add.s32 	%r1060, %r1059, %r16;
	selp.b32 	%r1061, %r1060, 0, %p336;
	add.s32 	%r1062, %r1061, %r1070;
	add.s32 	%r1063, %r1062, %r326;
	add.s32 	%r1064, %r1063, %r331;
	selp.b32 	%r1065, %r332, 0, %p335;
	add.s32 	%r1066, %r1064, %r1065;
	add.s32 	%r1067, %r1066, %r17;
	selp.b32 	%r334, %r1067, %r1063, %p335;
	setp.eq.s32 	%p337, %r334, 3;
	mov.b64 	%rd640, 128;
	@%p337 bra 	$L__BB0_143;
	and.b64  	%rd560, %rd553, 1;
	setp.eq.b64 	%p338, %rd560, 1;
	setp.eq.s32 	%p339, %r334, 2;
	selp.b64 	%rd561, 128, 0, %p339;
	selp.b64 	%rd640, %rd561, 0, %p338;
$L__BB0_143:
	ld.param.u64 	%rd570, [_Z19game_of_life_kernelPKmPmi_param_1];
	or.b64  	%rd562, %rd176, %rd638;
	or.b64  	%rd563, %rd562, %rd639;
	or.b64  	%rd564, %rd563, %rd640;
	shl.b64 	%rd565, %rd564, 56;
	or.b64  	%rd566, %rd565, %rd162;
	cvta.to.global.u64 	%rd567, %rd570;
	mul.wide.s32 	%rd568, %r2, 8;
	add.s64 	%rd569, %rd567, %rd568;
	st.global.u64 	[%rd569], %rd566;
$L__BB0_144:
	ret;

}


// ===== COMPILED SASS (sm_100) =====

	.target	sm_100

	.elftype	@"ET_EXEC"


//--------------------- .note.nv.tkinfo           --------------------------
	.section	.note.nv.tkinfo,"",@"SHT_NOTE"
	.sectionflags	@"SHF_NOTE_NV_TKINFO"
	.tkinfo
        /*0018*/ 	.word	0x00000002
        /*0030*/ 	.string	""
        /*0030*/ 	.string	"ptxas"
        /*0030*/ 	.string	"Cuda compilation tools, release 13.0, V13.0.88"
        /*0030*/ 	.string	"Build cuda_13.0.r13.0/compiler.36424714_0"
        /*0030*/ 	.string	"-arch sm_100 -m 64 "



//--------------------- .note.nv.cuinfo           --------------------------
	.section	.note.nv.cuinfo,"",@"SHT_NOTE"
	.sectionflags	@"SHF_NOTE_NV_CUINFO"
        /*0018*/ 	.short	0x0002
        /*001a*/ 	.short	0x0064
        /*001c*/ 	.short	0x0082
	.zero		2


//--------------------- .nv.info                  --------------------------
	.section	.nv.info,"",@"SHT_CUDA_INFO"
	.align	4


	//----- nvinfo : EIATTR_REGCOUNT
	.align		4
        /*0000*/ 	.byte	0x04, 0x2f
        /*0002*/ 	.short	(.L_1 - .L_0)
	.align		4
.L_0:
        /*0004*/ 	.word	index@(_Z19game_of_life_kernelPKmPmi)
        /*0008*/ 	.word	0x00000025


	//----- nvinfo : EIATTR_FRAME_SIZE
	.align		4
.L_1:
        /*000c*/ 	.byte	0x04, 0x11
        /*000e*/ 	.short	(.L_3 - .L_2)
	.align		4
.L_2:
        /*0010*/ 	.word	index@(_Z19game_of_life_kernelPKmPmi)
        /*0014*/ 	.word	0x00000000


	//----- nvinfo : EIATTR_MIN_STACK_SIZE
	.align		4
.L_3:
        /*0018*/ 	.byte	0x04, 0x12
        /*001a*/ 	.short	(.L_5 - .L_4)
	.align		4
.L_4:
        /*001c*/ 	.word	index@(_Z19game_of_life_kernelPKmPmi)
        /*0020*/ 	.word	0x00000000
.L_5:


//--------------------- .nv.compat                --------------------------
	.section	.nv.compat,"",@"SHT_CUDA_COMPAT_INFO"
	.align	4
        /*0000*/ 	.byte	0x02, 0x09, 0x00, 0x00, 0x02, 0x02, 0x01, 0x00, 0x02, 0x05, 0x05, 0x00, 0x03, 0x07, 0x01, 0x01
        /*0010*/ 	.byte	0x02, 0x03, 0x00, 0x00, 0x02, 0x06, 0x01, 0x00, 0x04, 0x0b, 0x08, 0x00, 0x09, 0x00, 0x00, 0x00
        /*0020*/ 	.byte	0x00, 0x00, 0x00, 0x00


//--------------------- .nv.info._Z19game_of_life_kernelPKmPmi --------------------------
	.section	.nv.info._Z19game_of_life_kernelPKmPmi,"",@"SHT_CUDA_INFO"
	.sectionflags	@""
	.align	4


	//----- nvinfo : EIATTR_CUDA_API_VERSION
	.align		4
        /*0000*/ 	.byte	0x04, 0x37
        /*0002*/ 	.short	(.L_7 - .L_6)
.L_6:
        /*0004*/ 	.word	0x00000082


	//----- nvinfo : EIATTR_KPARAM_INFO
	.align		4
.L_7:
        /*0008*/ 	.byte	0x04, 0x17
        /*000a*/ 	.short	(.L_9 - .L_8)
.L_8:
        /*000c*/ 	.word	0x00000000
        /*0010*/ 	.short	0x0002
        /*0012*/ 	.short	0x0010
        /*0014*/ 	.byte	0x00, 0xf0, 0x11, 0x00


	//----- nvinfo : EIATTR_KPARAM_INFO
	.align		4
.L_9:
        /*0018*/ 	.byte	0x04, 0x17
        /*001a*/ 	.short	(.L_11 - .L_10)
.L_10:
        /*001c*/ 	.word	0x00000000
        /*0020*/ 	.short	0x0001
        /*0022*/ 	.short	0x0008
        /*0024*/ 	.byte	0x00, 0xf5, 0x21, 0x00


	//----- nvinfo : EIATTR_KPARAM_INFO
	.align		4
.L_11:
        /*0028*/ 	.byte	0x04, 0x17
        /*002a*/ 	.short	(.L_13 - .L_12)
.L_12:
        /*002c*/ 	.word	0x00000000
        /*0030*/ 	.short	0x0000
        /*0032*/ 	.short	0x0000
        /*0034*/ 	.byte	0x00, 0xf5, 0x21, 0x00


	//----- nvinfo : EIATTR_SPARSE_MMA_MASK
	.align		4
.L_13:
        /*0038*/ 	.byte	0x03, 0x50
        /*003a*/ 	.short	0x0000


	//----- nvinfo : EIATTR_MAXREG_COUNT
	.align		4
        /*003c*/ 	.byte	0x03, 0x1b
        /*003e*/ 	.short	0x00ff


	//----- nvinfo : EIATTR_MERCURY_ISA_VERSION
	.align		4
        /*0040*/ 	.byte	0x03, 0x5f
        /*0042*/ 	.short	0x0101


	//----- nvinfo : EIATTR_VRC_CTA_INIT_COUNT
	.align		4
        /*0044*/ 	.byte	0x02, 0x4a
	.zero		1
	.zero		1


	//----- nvinfo : EIATTR_EXIT_INSTR_OFFSETS
	.align		4
        /*0048*/ 	.byte	0x04, 0x1c
        /*004a*/ 	.short	(.L_15 - .L_14)


	//   ....[0]....
.L_14:
        /*004c*/ 	.word	0x00000090


	//   ....[1]....
        /*0050*/ 	.word	0x00005c00


	//----- nvinfo : EIATTR_CRS_STACK_SIZE
	.align		4
.L_15:
        /*0054*/ 	.byte	0x04, 0x1e
        /*0056*/ 	.short	(.L_17 - .L_16)
.L_16:
        /*0058*/ 	.word	0x00000000


	//----- nvinfo : EIATTR_CBANK_PARAM_SIZE
	.align		4
.L_17:
        /*005c*/ 	.byte	0x03, 0x19
        /*005e*/ 	.short	0x0014


	//----- nvinfo : EIATTR_PARAM_CBANK
	.align		4
        /*0060*/ 	.byte	0x04, 0x0a
        /*0062*/ 	.short	(.L_19 - .L_18)
	.align		4
.L_18:
        /*0064*/ 	.word	index@(.nv.constant0._Z19game_of_life_kernelPKmPmi)
        /*0068*/ 	.short	0x0380
        /*006a*/ 	.short	0x0014


	//----- nvinfo : EIATTR_SW_WAR
	.align		4
.L_19:
        /*006c*/ 	.byte	0x04, 0x36
        /*006e*/ 	.short	(.L_21 - .L_20)
.L_20:
        /*0070*/ 	.word	0x00000008
.L_21:


//--------------------- .nv.callgraph             --------------------------
	.section	.nv.callgraph,"",@"SHT_CUDA_CALLGRAPH"
	.align	4
	.sectionentsize	8
	.align		4
        /*0000*/ 	.word	0x00000000
	.align		4
        /*0004*/ 	.word	0xffffffff
	.align		4
        /*0008*/ 	.word	0x00000000
	.align		4
        /*000c*/ 	.word	0xfffffffe
	.align		4
        /*0010*/ 	.word	0x00000000
	.align		4
        /*0014*/ 	.word	0xfffffffd
	.align		4
        /*0018*/ 	.word	0x00000000
	.align		4
        /*001c*/ 	.word	0xfffffffc


//--------------------- .text._Z19game_of_life_kernelPKmPmi --------------------------
	.section	.text._Z19game_of_life_kernelPKmPmi,"ax",@progbits
	.align	128
        .global         _Z19game_of_life_kernelPKmPmi
        .type           _Z19game_of_life_kernelPKmPmi,@function
        .size           _Z19game_of_life_kernelPKmPmi,(.L_x_5 - _Z19game_of_life_kernelPKmPmi)
        .other          _Z19game_of_life_kernelPKmPmi,@"STO_CUDA_ENTRY STV_DEFAULT"
_Z19game_of_life_kernelPKmPmi:
.text._Z19game_of_life_kernelPKmPmi:
[----:B------:R-:W-:Y:S01]  /*0000*/  LDC R1, c[0x0][0x37c] ;  /* 0x0000df00ff017b82 */ /* 0x000fe20000000800 */
[----:B------:R-:W0:Y:S07]  /*0010*/  S2R R3, SR_TID.X ;  /* 0x0000000000037919 */ /* 0x000e2e0000002100 */
[----:B------:R-:W1:Y:S08]  /*0020*/  LDC R18, c[0x0][0x390] ;  /* 0x0000e400ff127b82 */ /* 0x000e700000000800 */
[----:B------:R-:W0:Y:S08]  /*0030*/  S2UR UR4, SR_CTAID.X ;  /* 0x00000000000479c3 */ /* 0x000e300000002500 */
[----:B------:R-:W0:Y:S01]  /*0040*/  LDC R0, c[0x0][0x360] ;  /* 0x0000d800ff007b82 */ /* 0x000e220000000800 */
[----:B-1----:R-:W-:Y:S01]  /*0050*/  SHF.R.S32.HI R13, RZ, 0x6, R18 ;  /* 0x00000006ff0d7819 */ /* 0x002fe20000011412 */
[----:B0-----:R-:W-:-:S04]  /*0060*/  IMAD R0, R0, UR4, R3 ;  /* 0x0000000400007c24 */ /* 0x001fc8000f8e0203 */
[----:B------:R-:W-:-:S05]  /*0070*/  IMAD R3, R13, R18, RZ ;  /* 0x000000120d037224 */ /* 0x000fca00078e02ff */
[----:B------:R-:W-:-:S13]  /*0080*/  ISETP.GE.AND P0, PT, R0, R3, PT ;  /* 0x000000030000720c */ /* 0x000fda0003f06270 */
[----:B------:R-:W-:Y:S05]  /*0090*/  @P0 EXIT ;  /* 0x000000000000094d */ /* 0x000fea0003800000 */
[-C--:B------:R-:W-:Y:S01]  /*00a0*/  IABS R5, R13.reuse ;  /* 0x0000000d00057213 */ /* 0x080fe20000000000 */
[----:B------:R-:W0:Y:S01]  /*00b0*/  LDC.64 R14, c[0x0][0x380] ;  /* 0x0000e000ff0e7b82 */ /* 0x000e220000000a00 */
[----:B------:R-:W-:Y:S01]  /*00c0*/  IABS R8, R0 ;  /* 0x0000000000087213 */ /* 0x000fe20000000000 */
[----:B------:R-:W1:Y:S01]  /*00d0*/  LDCU.64 UR22, c[0x0][0x358] ;  /* 0x00006b00ff1677ac */ /* 0x000e620008000a00 */
[----:B------:R-:W2:Y:S01]  /*00e0*/  I2F.RP R4, R5 ;  /* 0x0000000500047306 */ /* 0x000ea20000209400 */
[----:B------:R-:W-:-:S07]  /*00f0*/  IABS R9, R13 ;  /* 0x0000000d00097213 */ /* 0x000fce0000000000 */
[----:B--2---:R-:W2:Y:S02]  /*0100*/  MUFU.RCP R4, R4 ;  /* 0x0000000400047308 */ /* 0x004ea40000001000 */
[----:B--2---:R-:W-:Y:S02]  /*0110*/  VIADD R2, R4, 0xffffffe ;  /* 0x0ffffffe04027836 */ /* 0x004fe40000000000 */
[----:B------:R-:W-:-:S04]  /*0120*/  IMAD.MOV R4, RZ, RZ, -R9 ;  /* 0x000000ffff047224 */ /* 0x000fc800078e0a09 */
[----:B------:R2:W3:Y:S02]  /*0130*/  F2I.FTZ.U32.TRUNC.NTZ R3, R2 ;  /* 0x0000000200037305 */ /* 0x0004e4000021f000 */
[----:B--2---:R-:W-:Y:S02]  /*0140*/  IMAD.MOV.U32 R2, RZ, RZ, RZ ;  /* 0x000000ffff027224 */ /* 0x004fe400078e00ff */
[----:B---3--:R-:W-:-:S04]  /*0150*/  IMAD.MOV R6, RZ, RZ, -R3 ;  /* 0x000000ffff067224 */ /* 0x008fc800078e0a03 */
[----:B------:R-:W-:Y:S02]  /*0160*/  IMAD R7, R6, R5, RZ ;  /* 0x0000000506077224 */ /* 0x000fe400078e02ff */
[----:B------:R-:W-:Y:S02]  /*0170*/  IMAD.MOV.U32 R6, RZ, RZ, R8 ;  /* 0x000000ffff067224 */ /* 0x000fe400078e0008 */
[----:B------:R-:W-:-:S06]  /*0180*/  IMAD.HI.U32 R3, R3, R7, R2 ;  /* 0x0000000703037227 */ /* 0x000fcc00078e0002 */
[----:B------:R-:W-:-:S04]  /*0190*/  IMAD.HI.U32 R17, R3, R6, RZ ;  /* 0x0000000603117227 */ /* 0x000fc800078e00ff */
[----:B------:R-:W-:-:S05]  /*01a0*/  IMAD R2, R17, R4, R6 ;  /* 0x0000000411027224 */ /* 0x000fca00078e0206 */
[----:B------:R-:W-:-:S13]  /*01b0*/  ISETP.GT.U32.AND P1, PT, R5, R2, PT ;  /* 0x000000020500720c */ /* 0x000fda0003f24070 */
[----:B------:R-:W-:Y:S02]  /*01c0*/  @!P1 IMAD.IADD R2, R2, 0x1, -R5 ;  /* 0x0000000102029824 */ /* 0x000fe400078e0a05 */
[----:B------:R-:W-:Y:S01]  /*01d0*/  @!P1 VIADD R17, R17, 0x1 ;  /* 0x0000000111119836 */ /* 0x000fe20000000000 */
[----:B------:R-:W-:Y:S02]  /*01e0*/  ISETP.NE.AND P1, PT, R13, RZ, PT ;  /* 0x000000ff0d00720c */ /* 0x000fe40003f25270 */
[----:B------:R-:W-:Y:S02]  /*01f0*/  ISETP.GE.U32.AND P0, PT, R2, R5, PT ;  /* 0x000000050200720c */ /* 0x000fe40003f06070 */
[----:B------:R-:W-:-:S04]  /*0200*/  LOP3.LUT R2, R0, R13, RZ, 0x3c, !PT ;  /* 0x0000000d00027212 */ /* 0x000fc800078e3cff */
[----:B------:R-:W-:-:S07]  /*0210*/  ISETP.GE.AND P2, PT, R2, RZ, PT ;  /* 0x000000ff0200720c */ /* 0x000fce0003f46270 */
[----:B------:R-:W-:-:S06]  /*0220*/  @P0 VIADD R17, R17, 0x1 ;  /* 0x0000000111110836 */ /* 0x000fcc0000000000 */
[----:B------:R-:W-:Y:S01]  /*0230*/  @!P2 IMAD.MOV R17, RZ, RZ, -R17 ;  /* 0x000000ffff11a224 */ /* 0x000fe200078e0a11 */
[----:B------:R-:W-:-:S05]  /*0240*/  @!P1 LOP3.LUT R17, RZ, R13, RZ, 0x33, !PT ;  /* 0x0000000dff119212 */ /* 0x000fca00078e33ff */
[----:B------:R-:W-:-:S04]  /*0250*/  IMAD.MOV R16, RZ, RZ, -R17 ;  /* 0x000000ffff107224 */ /* 0x000fc800078e0a11 */
[----:B------:R-:W-:-:S04]  /*0260*/  IMAD R16, R13, R16, R0 ;  /* 0x000000100d107224 */ /* 0x000fc800078e0200 */
[----:B------:R-:W-:Y:S01]  /*0270*/  IMAD R2, R13, R17, R16 ;  /* 0x000000110d027224 */ /* 0x000fe200078e0210 */
[----:B------:R-:W-:-:S03]  /*0280*/  ISETP.GE.AND P3, PT, R16, 0x1, PT ;  /* 0x000000011000780c */ /* 0x000fc60003f66270 */
[----:B------:R-:W-:-:S04]  /*0290*/  VIADD R21, R2, 0xffffffff ;  /* 0xffffffff02157836 */ /* 0x000fc80000000000 */
[----:B0-----:R-:W-:-:S05]  /*02a0*/  IMAD.WIDE R6, R21, 0x8, R14 ;  /* 0x0000000815067825 */ /* 0x001fca00078e020e */
[----:B-1----:R0:W5:Y:S04]  /*02b0*/  LDG.E.64 R8, desc[UR22][R6.64+0x8] ;  /* 0x0000081606087981 */ /* 0x002168000c1e1b00 */
[----:B------:R0:W5:Y:S01]  /*02c0*/  @P3 LDG.E R22, desc[UR22][R6.64+0x4] ;  /* 0x0000041606163981 */ /* 0x000162000c1e1900 */
[----:B------:R-:W-:Y:S01]  /*02d0*/  ISETP.GE.AND P0, PT, R17, 0x1, PT ;  /* 0x000000011100780c */ /* 0x000fe20003f06270 */
[----:B------:R-:W-:Y:S01]  /*02e0*/  VIADD R18, R18, 0xffffffff ;  /* 0xffffffff12127836 */ /* 0x000fe20000000000 */
[----:B------:R-:W-:Y:S01]  /*02f0*/  BSSY.RECONVERGENT B0, `(.L_x_0) ;  /* 0x0000014000007945 */ /* 0x000fe20003800200 */
[----:B------:R-:W-:Y:S01]  /*0300*/  CS2R R10, SRZ ;  /* 0x00000000000a7805 */ /* 0x000fe2000001ff00 */
[----:B------:R-:W-:Y:S01]  /*0310*/  IMAD.MOV.U32 R20, RZ, RZ, RZ ;  /* 0x000000ffff147224 */ /* 0x000fe200078e00ff */
[----:B------:R-:W-:-:S02]  /*0320*/  CS2R R4, SRZ ;  /* 0x0000000000047805 */ /* 0x000fc4000001ff00 */
[----:B------:R-:W-:Y:S01]  /*0330*/  ISETP.GE.AND P4, PT, R17, R18, PT ;  /* 0x000000121100720c */ /* 0x000fe20003f86270 */
[----:B------:R-:W-:Y:S02]  /*0340*/  VIADD R19, R13, 0xffffffff ;  /* 0xffffffff0d137836 */ /* 0x000fe40000000000 */
[----:B------:R-:W-:-:S03]  /*0350*/  IMAD.MOV.U32 R12, RZ, RZ, RZ ;  /* 0x000000ffff0c7224 */ /* 0x000fc600078e00ff */
[----:B0-----:R-:W-:Y:S07]  /*0360*/  @!P0 BRA `(.L_x_1) ;  /* 0x0000000000308947 */ /* 0x001fee0003800000 */
[----:B------:R-:W0:Y:S01]  /*0370*/  LDC.64 R2, c[0x0][0x380] ;  /* 0x0000e000ff027b82 */ /* 0x000e220000000a00 */
[----:B------:R-:W-:Y:S01]  /*0380*/  VIADD R5, R13, 0xffffffff ;  /* 0xffffffff0d057836 */ /* 0x000fe20000000000 */
[----:B------:R-:W-:Y:S01]  /*0390*/  ISETP.GE.AND P0, PT, R16, 0x1, PT ;  /* 0x000000011000780c */ /* 0x000fe20003f06270 */
[----:B------:R-:W-:-:S03]  /*03a0*/  VIADD R4, R17, 0xffffffff ;  /* 0xffffffff11047836 */ /* 0x000fc60000000000 */
[----:B------:R-:W-:Y:S01]  /*03b0*/  ISETP.GE.AND P1, PT, R16, R5, PT ;  /* 0x000000051000720c */ /* 0x000fe20003f26270 */
[----:B------:R-:W-:-:S04]  /*03c0*/  IMAD R4, R13, R4, R16 ;  /* 0x000000040d047224 */ /* 0x000fc800078e0210 */
[----:B------:R-:W-:-:S04]  /*03d0*/  VIADD R5, R4, 0xffffffff ;  /* 0xffffffff04057836 */ /* 0x000fc80000000000 */
[----:B0-----:R-:W-:-:S05]  /*03e0*/  IMAD.WIDE R2, R5, 0x8, R2 ;  /* 0x0000000805027825 */ /* 0x001fca00078e0202 */
[----:B------:R-:W2:Y:S04]  /*03f0*/  @!P1 LDG.E R23, desc[UR22][R2.64+0x10] ;  /* 0x0000101602179981 */ /* 0x000ea8000c1e1900 */
[----:B------:R0:W5:Y:S04]  /*0400*/  @P0 LDG.E R20, desc[UR22][R2.64+0x4] ;  /* 0x0000041602140981 */ /* 0x000168000c1e1900 */
[----:B------:R0:W5:Y:S02]  /*0410*/  LDG.E.64 R4, desc[UR22][R2.64+0x8] ;  /* 0x0000081602047981 */ /* 0x000164000c1e1b00 */
[----:B0-2---:R-:W-:-:S07]  /*0420*/  @!P1 LOP3.LUT R10, R23, 0x1, RZ, 0xc0, !PT ;  /* 0x00000001170a9812 */ /* 0x005fce00078ec0ff */
.L_x_1:
[----:B------:R-:W-:Y:S05]  /*0430*/  BSYNC.RECONVERGENT B0 ;  /* 0x0000000000007941 */ /* 0x000fea0003800200 */
.L_x_0:
[----:B------:R-:W-:Y:S01]  /*0440*/  BSSY.RECONVERGENT B0, `(.L_x_2) ;  /* 0x000000a000007945 */ /* 0x000fe20003800200 */
[----:B------:R-:W-:Y:S02]  /*0450*/  CS2R R2, SRZ ;  /* 0x0000000000027805 */ /* 0x000fe4000001ff00 */
[----:B------:R-:W-:Y:S01]  /*0460*/  ISETP.GE.AND P2, PT, R16, R19, PT ;  /* 0x000000131000720c */ /* 0x000fe20003f46270 */
[----:B------:R-:W-:-:S12]  /*0470*/  @P4 BRA `(.L_x_3) ;  /* 0x0000000000184947 */ /* 0x000fd80003800000 */
[----:B------:R-:W-:-:S04]  /*0480*/  IMAD.IADD R13, R13, 0x1, R21 ;  /* 0x000000010d0d7824 */ /* 0x000fc800078e0215 */
[----:B------:R-:W-:-:S05]  /*0490*/  IMAD.WIDE R14, R13, 0x8, R14 ;  /* 0x000000080d0e7825 */ /* 0x000fca00078e020e */
[----:B------:R-:W2:Y:S04]  /*04a0*/  @!P2 LDG.E R13, desc[UR22][R14.64+0x10] ;  /* 0x000010160e0da981 */ /* 0x000ea8000c1e1900 */
[----:B------:R0:W5:Y:S04]  /*04b0*/  @P3 LDG.E R12, desc[UR22][R14.64+0x4] ;  /* 0x000004160e0c3981 */ /* 0x000168000c1e1900 */
[----:B------:R0:W5:Y:S02]  /*04c0*/  LDG.E.64 R2, desc[UR22][R14.64+0x8] ;  /* 0x000008160e027981 */ /* 0x000164000c1e1b00 */
[----:B0-2---:R-:W-:-:S07]  /*04d0*/  @!P2 LOP3.LUT R11, R13, 0x1, RZ, 0xc0, !PT ;  /* 0x000000010d0ba812 */ /* 0x005fce00078ec0ff */
.L_x_3:
[----:B------:R-:W-:Y:S05]  /*04e0*/  BSYNC.RECONVERGENT B0 ;  /* 0x0000000000007941 */ /* 0x000fea0003800200 */
.L_x_2:
[C---:B------:R-:W-:Y:S01]  /*04f0*/  ISETP.GT.AND P1, PT, R17.reuse, RZ, PT ;  /* 0x000000ff1100720c */ /* 0x040fe20003f24270 */
[----:B------:R-:W-:Y:S01]  /*0500*/  IMAD.MOV.U32 R15, RZ, RZ, RZ ;  /* 0x000000ffff0f7224 */ /* 0x000fe200078e00ff */
[----:B-----5:R-:W-:Y:S02]  /*0510*/  SHF.R.U32.HI R14, RZ, 0x1f, R20 ;  /* 0x0000001fff0e7819 */ /* 0x020fe40000011614 */
[----:B------:R-:W-:Y:S02]  /*0520*/  ISETP.GE.AND P0, PT, R17, R18, PT ;  /* 0x000000121100720c */ /* 0x000fe40003f06270 */
[--C-:B------:R-:W-:Y:S02]  /*0530*/  SHF.R.U32.HI R13, RZ, 0x1, R4.reuse ;  /* 0x00000001ff0d7819 */ /* 0x100fe40000011604 */
[----:B------:R-:W-:Y:S02]  /*0540*/  SHF.R.U32.HI R18, RZ, 0x2, R4 ;  /* 0x00000002ff127819 */ /* 0x000fe40000011604 */
[----:B------:R-:W-:-:S02]  /*0550*/  ISETP.GT.AND P4, PT, R16, RZ, PT ;  /* 0x000000ff1000720c */ /* 0x000fc40003f84270 */
[----:B------:R-:W-:Y:S02]  /*0560*/  LOP3.LUT R23, R4, 0x1, RZ, 0xc0, !PT ;  /* 0x0000000104177812 */ /* 0x000fe400078ec0ff */
[----:B------:R-:W-:Y:S02]  /*0570*/  SEL R14, R14, RZ, P1 ;  /* 0x000000ff0e0e7207 */ /* 0x000fe40000800000 */
[----:B------:R-:W-:Y:S02]  /*0580*/  LOP3.LUT R13, R13, 0x1, RZ, 0xc0, !PT ;  /* 0x000000010d0d7812 */ /* 0x000fe400078ec0ff */
[----:B------:R-:W-:Y:S02]  /*0590*/  LOP3.LUT R18, R18, 0x1, RZ, 0xc0, !PT ;  /* 0x0000000112127812 */ /* 0x000fe400078ec0ff */
[----:B------:R-:W-:Y:S02]  /*05a0*/  P2R R21, PR, RZ, 0x4 ;  /* 0x00000004ff157803 */ /* 0x000fe40000000000 */
[----:B------:R-:W-:-:S02]  /*05b0*/  SEL R20, R23, RZ, P1 ;  /* 0x000000ff17147207 */ /* 0x000fc40000800000 */
[----:B------:R-:W-:Y:S02]  /*05c0*/  SEL R14, R14, RZ, P4 ;  /* 0x000000ff0e0e7207 */ /* 0x000fe40002000000 */
[----:B------:R-:W-:Y:S02]  /*05d0*/  ISETP.GE.AND P2, PT, R16, R19, PT ;  /* 0x000000131000720c */ /* 0x000fe40003f46270 */
[----:B------:R-:W-:Y:S02]  /*05e0*/  SHF.R.U32.HI R16, RZ, 0x1, R2 ;  /* 0x00000001ff107819 */ /* 0x000fe40000011602 */
[----:B------:R-:W-:Y:S02]  /*05f0*/  SHF.R.U32.HI R17, RZ, 0x2, R8 ;  /* 0x00000002ff117819 */ /* 0x000fe40000011608 */
[----:B------:R-:W-:Y:S02]  /*0600*/  IADD3 R19, PT, PT, R18, R23, R13 ;  /* 0x0000001712137210 */ /* 0x000fe40007ffe00d */
[----:B------:R-:W-:-:S02]  /*0610*/  IADD3 R20, PT, PT, R13, R14, R20 ;  /* 0x0000000e0d147210 */ /* 0x000fc40007ffe014 */
[----:B------:R-:W-:Y:S02]  /*0620*/  SHF.R.U32.HI R26, RZ, 0x1, R8 ;  /* 0x00000001ff1a7819 */ /* 0x000fe40000011608 */
[----:B------:R-:W-:Y:S02]  /*0630*/  SHF.R.U32.HI R12, RZ, 0x1f, R12 ;  /* 0x0000001fff0c7819 */ /* 0x000fe4000001160c */
[----:B------:R-:W-:Y:S02]  /*0640*/  LOP3.LUT R24, R2, 0x1, RZ, 0xc0, !PT ;  /* 0x0000000102187812 */ /* 0x000fe400078ec0ff */
[----:B------:R-:W-:Y:S02]  /*0650*/  LOP3.LUT R14, R8, 0x1, RZ, 0xc0, !PT ;  /* 0x00000001080e7812 */ /* 0x000fe400078ec0ff */
[----:B------:R-:W-:Y:S02]  /*0660*/  LOP3.LUT R16, R16, 0x1, RZ, 0xc0, !PT ;  /* 0x0000000110107812 */ /* 0x000fe400078ec0ff */
[----:B------:R-:W-:-:S02]  /*0670*/  LOP3.LUT R17, R17, 0x1, RZ, 0xc0, !PT ;  /* 0x0000000111117812 */ /* 0x000fc400078ec0ff */
[----:B------:R-:W-:Y:S02]  /*0680*/  SEL R25, R19, RZ, P1 ;  /* 0x000000ff13197207 */ /* 0x000fe40000800000 */
[----:B------:R-:W-:Y:S02]  /*0690*/  @P3 SHF.R.U32.HI R15, RZ, 0x1f, R22 ;  /* 0x0000001fff0f3819 */ /* 0x000fe40000011616 */
[----:B------:R-:W-:Y:S02]  /*06a0*/  LOP3.LUT R26, R26, 0x1, RZ, 0xc0, !PT ;  /* 0x000000011a1a7812 */ /* 0x000fe400078ec0ff */
[----:B------:R-:W-:Y:S02]  /*06b0*/  SEL R23, R20, RZ, P1 ;  /* 0x000000ff14177207 */ /* 0x000fe40000800000 */
[----:B------:R-:W-:Y:S02]  /*06c0*/  SHF.R.U32.HI R27, RZ, 0x2, R2 ;  /* 0x00000002ff1b7819 */ /* 0x000fe40000011602 */
[----:B------:R-:W-:-:S02]  /*06d0*/  SEL R12, R12, RZ, !P0 ;  /* 0x000000ff0c0c7207 */ /* 0x000fc40004000000 */
[----:B------:R-:W-:Y:S02]  /*06e0*/  SEL R24, R24, RZ, !P0 ;  /* 0x000000ff18187207 */ /* 0x000fe40004000000 */
[----:B------:R-:W-:Y:S02]  /*06f0*/  SEL R19, R16, RZ, !P0 ;  /* 0x000000ff10137207 */ /* 0x000fe40004000000 */
[----:B------:R-:W-:Y:S02]  /*0700*/  IADD3 R20, PT, PT, R14, R25, R17 ;  /* 0x000000190e147210 */ /* 0x000fe40007ffe011 */
[----:B------:R-:W-:Y:S02]  /*0710*/  IADD3 R15, PT, PT, R15, R23, R26 ;  /* 0x000000170f0f7210 */ /* 0x000fe40007ffe01a */
[----:B------:R-:W-:Y:S02]  /*0720*/  LOP3.LUT R23, R27, 0x1, RZ, 0xc0, !PT ;  /* 0x000000011b177812 */ /* 0x000fe400078ec0ff */
[----:B------:R-:W-:-:S02]  /*0730*/  SHF.R.U32.HI R25, RZ, 0x3, R4 ;  /* 0x00000003ff197819 */ /* 0x000fc40000011604 */
[----:B------:R-:W-:Y:S02]  /*0740*/  SEL R12, R12, RZ, P4 ;  /* 0x000000ff0c0c7207 */ /* 0x000fe40002000000 */
[----:B------:R-:W-:Y:S02]  /*0750*/  IADD3 R28, PT, PT, R19, R20, R24 ;  /* 0x00000014131c7210 */ /* 0x000fe40007ffe018 */
[----:B------:R-:W-:Y:S02]  /*0760*/  SHF.R.U32.HI R27, RZ, 0x4, R4 ;  /* 0x00000004ff1b7819 */ /* 0x000fe40000011604 */
[----:B------:R-:W-:Y:S01]  /*0770*/  LOP3.LUT R25, R25, 0x1, RZ, 0xc0, !PT ;  /* 0x0000000119197812 */ /* 0x000fe200078ec0ff */
[----:B------:R-:W-:Y:S01]  /*0780*/  @!P0 IMAD.IADD R20, R28, 0x1, R23 ;  /* 0x000000011c148824 */ /* 0x000fe200078e0217 */
[----:B------:R-:W-:Y:S02]  /*0790*/  IADD3 R29, PT, PT, R24, R15, R12 ;  /* 0x0000000f181d7210 */ /* 0x000fe40007ffe00c */
[----:B------:R-:W-:-:S02]  /*07a0*/  LOP3.LUT R12, R27, 0x1, RZ, 0xc0, !PT ;  /* 0x000000011b0c7812 */ /* 0x000fc400078ec0ff */
[----:B------:R-:W-:Y:S01]  /*07b0*/  IADD3 R13, PT, PT, R25, R13, R18 ;  /* 0x0000000d190d7210 */ /* 0x000fe20007ffe012 */
[----:B------:R-:W-:Y:S01]  /*07c0*/  @!P0 IMAD.IADD R15, R29, 0x1, R16 ;  /* 0x000000011d0f8824 */ /* 0x000fe200078e0210 */
[--C-:B------:R-:W-:Y:S02]  /*07d0*/  SHF.R.U32.HI R27, RZ, 0x3, R8.reuse ;  /* 0x00000003ff1b7819 */ /* 0x100fe40000011608 */
[----:B------:R-:W-:Y:S02]  /*07e0*/  SHF.R.U32.HI R28, RZ, 0x4, R8 ;  /* 0x00000004ff1c7819 */ /* 0x000fe40000011608 */
[----:B------:R-:W-:Y:S02]  /*07f0*/  IADD3 R24, PT, PT, R12, R18, R25 ;  /* 0x000000120c187210 */ /* 0x000fe40007ffe019 */
[----:B------:R-:W-:Y:S02]  /*0800*/  ISETP.NE.AND P5, PT, R20, 0x3, PT ;  /* 0x000000031400780c */ /* 0x000fe40003fa5270 */
[----:B------:R-:W-:-:S02]  /*0810*/  LOP3.LUT R27, R27, 0x1, RZ, 0xc0, !PT ;  /* 0x000000011b1b7812 */ /* 0x000fc400078ec0ff */
[----:B------:R-:W-:Y:S02]  /*0820*/  SEL R13, R13, RZ, P1 ;  /* 0x000000ff0d0d7207 */ /* 0x000fe40000800000 */
[----:B------:R-:W-:Y:S02]  /*0830*/  LOP3.LUT R18, R28, 0x1, RZ, 0xc0, !PT ;  /* 0x000000011c127812 */ /* 0x000fe400078ec0ff */
[----:B------:R-:W-:Y:S02]  /*0840*/  SEL R24, R24, RZ, P1 ;  /* 0x000000ff18187207 */ /* 0x000fe40000800000 */
[----:B------:R-:W-:Y:S02]  /*0850*/  IADD3 R26, PT, PT, R26, R13, R27 ;  /* 0x0000000d1a1a7210 */ /* 0x000fe40007ffe01b */
[----:B------:R-:W-:Y:S02]  /*0860*/  IADD3 R13, PT, PT, R17, R24, R18 ;  /* 0x00000018110d7210 */ /* 0x000fe40007ffe012 */
[----:B------:R-:W-:-:S02]  /*0870*/  SHF.R.U32.HI R16, RZ, 0x3, R2 ;  /* 0x00000003ff107819 */ /* 0x000fc40000011602 */
[----:B------:R-:W-:Y:S02]  /*0880*/  SEL R17, R23, RZ, !P0 ;  /* 0x000000ff17117207 */ /* 0x000fe40004000000 */
[----:B------:R-:W-:Y:S02]  /*0890*/  LOP3.LUT R28, R16, 0x1, RZ, 0xc0, !PT ;  /* 0x00000001101c7812 */ /* 0x000fe400078ec0ff */
[----:B------:R-:W-:Y:S02]  /*08a0*/  IADD3 R19, PT, PT, R17, R26, R19 ;  /* 0x0000001a11137210 */ /* 0x000fe40007ffe013 */
[----:B------:R-:W-:Y:S02]  /*08b0*/  @P5 SHF.R.U64 R23, R8, 0x1, R9 ;  /* 0x0000000108175819 */ /* 0x000fe40000001209 */
[----:B------:R-:W-:Y:S01]  /*08c0*/  @P5 ISETP.NE.AND P4, PT, R20, 0x2, PT ;  /* 0x000000021400580c */ /* 0x000fe20003f85270 */
[----:B------:R-:W-:Y:S01]  /*08d0*/  @!P0 IMAD.IADD R26, R19, 0x1, R28 ;  /* 0x00000001131a8824 */ /* 0x000fe200078e021c */
[----:B------:R-:W-:-:S02]  /*08e0*/  @P5 LOP3.LUT R16, R23, 0x1, RZ, 0xc0, !PT ;  /* 0x0000000117105812 */ /* 0x000fc400078ec0ff */
[----:B------:R-:W-:Y:S02]  /*08f0*/  SHF.R.U32.HI R23, RZ, 0x5, R4 ;  /* 0x00000005ff177819 */ /* 0x000fe40000011604 */
[----:B------:R-:W-:Y:S02]  /*0900*/  @P5 SEL R29, RZ, 0x2, P4 ;  /* 0x00000002ff1d5807 */ /* 0x000fe40002000000 */
[----:B------:R-:W-:Y:S02]  /*0910*/  @P5 ISETP.NE.U32.AND P3, PT, R16, 0x1, PT ;  /* 0x000000011000580c */ /* 0x000fe40003f65070 */
[----:B------:R-:W-:Y:S02]  /*0920*/  ISETP.NE.AND P4, PT, R26, 0x3, PT ;  /* 0x000000031a00780c */ /* 0x000fe40003f85270 */
[----:B------:R-:W-:Y:S02]  /*0930*/  LOP3.LUT R23, R23, 0x1, RZ, 0xc0, !PT ;  /* 0x0000000117177812 */ /* 0x000fe400078ec0ff */
[----:B------:R-:W-:-:S02]  /*0940*/  SHF.R.U32.HI R24, RZ, 0x4, R2 ;  /* 0x00000004ff187819 */ /* 0x000fc40000011602 */
[----:B------:R-:W-:Y:S02]  /*0950*/  SEL R16, R28, RZ, !P0 ;  /* 0x000000ff1c107207 */ /* 0x000fe40004000000 */
[----:B------:R-:W-:Y:S02]  /*0960*/  SHF.R.U32.HI R20, RZ, 0x5, R8 ;  /* 0x00000005ff147819 */ /* 0x000fe40000011608 */
[----:B------:R-:W-:Y:S02]  /*0970*/  IADD3 R25, PT, PT, R23, R25, R12 ;  /* 0x0000001917197210 */ /* 0x000fe40007ffe00c */
[----:B------:R-:W-:Y:S02]  /*0980*/  LOP3.LUT R24, R24, 0x1, RZ, 0xc0, !PT ;  /* 0x0000000118187812 */ /* 0x000fe400078ec0ff */
[----:B------:R-:W-:Y:S02]  /*0990*/  IADD3 R17, PT, PT, R16, R13, R17 ;  /* 0x0000000d10117210 */ /* 0x000fe40007ffe011 */
[----:B------:R-:W-:-:S02]  /*09a0*/  @P5 ISETP.NE.U32.AND.EX P3, PT, RZ, RZ, PT, P3 ;  /* 0x000000ffff00520c */ /* 0x000fc40003f65130 */
[----:B------:R-:W-:Y:S01]  /*09b0*/  LOP3.LUT R20, R20, 0x1, RZ, 0xc0, !PT ;  /* 0x0000000114147812 */ /* 0x000fe200078ec0ff */
[----:B------:R-:W-:Y:S01]  /*09c0*/  @!P0 IMAD.IADD R13, R17, 0x1, R24 ;  /* 0x00000001110d8824 */ /* 0x000fe200078e0218 */
[----:B------:R-:W-:Y:S01]  /*09d0*/  SEL R25, R25, RZ, P1 ;  /* 0x000000ff19197207 */ /* 0x000fe20000800000 */
[----:B------:R-:W-:Y:S01]  /*09e0*/  IMAD.MOV.U32 R17, RZ, RZ, 0x2 ;  /* 0x00000002ff117424 */ /* 0x000fe200078e00ff */
[----:B------:R-:W-:Y:S02]  /*09f0*/  @P5 SEL R17, R29, RZ, !P3 ;  /* 0x000000ff1d115207 */ /* 0x000fe40005800000 */
[----:B------:R-:W-:Y:S02]  /*0a00*/  IADD3 R27, PT, PT, R27, R25, R20 ;  /* 0x000000191b1b7210 */ /* 0x000fe40007ffe014 */
[----:B------:R-:W-:Y:S02]  /*0a10*/  @P4 SHF.R.U64 R19, R8, 0x2, R9 ;  /* 0x0000000208134819 */ /* 0x000fe40000001209 */
[----:B------:R-:W-:-:S02]  /*0a20*/  @P4 ISETP.NE.AND P5, PT, R26, 0x2, PT ;  /* 0x000000021a00480c */ /* 0x000fc40003fa5270 */
[----:B------:R-:W-:Y:S02]  /*0a30*/  SHF.R.U32.HI R25, RZ, 0x6, R4 ;  /* 0x00000006ff197819 */ /* 0x000fe40000011604 */
[----:B------:R-:W-:Y:S02]  /*0a40*/  @P4 LOP3.LUT R19, R19, 0x1, RZ, 0xc0, !PT ;  /* 0x0000000113134812 */ /* 0x000fe400078ec0ff */
[----:B------:R-:W-:Y:S02]  /*0a50*/  @P4 SEL R28, RZ, 0x4, P5 ;  /* 0x00000004ff1c4807 */ /* 0x000fe40002800000 */
[----:B------:R-:W-:Y:S02]  /*0a60*/  LOP3.LUT R25, R25, 0x1, RZ, 0xc0, !PT ;  /* 0x0000000119197812 */ /* 0x000fe400078ec0ff */
[----:B------:R-:W-:Y:S02]  /*0a70*/  ISETP.NE.AND P5, PT, R13, 0x3, PT ;  /* 0x000000030d00780c */ /* 0x000fe40003fa5270 */
[----:B------:R-:W-:-:S02]  /*0a80*/  @P4 ISETP.NE.U32.AND P3, PT, R19, 0x1, PT ;  /* 0x000000011300480c */ /* 0x000fc40003f65070 */
[----:B------:R-:W-:Y:S02]  /*0a90*/  SHF.R.U32.HI R19, RZ, 0x6, R8 ;  /* 0x00000006ff137819 */ /* 0x000fe40000011608 */
[----:B------:R-:W-:Y:S02]  /*0aa0*/  IADD3 R12, PT, PT, R25, R12, R23 ;  /* 0x0000000c190c7210 */ /* 0x000fe40007ffe017 */
[----:B------:R-:W-:Y:S02]  /*0ab0*/  SHF.R.U32.HI R26, RZ, 0x5, R2 ;  /* 0x00000005ff1a7819 */ /* 0x000fe40000011602 */
[----:B------:R-:W-:Y:S02]  /*0ac0*/  LOP3.LUT R19, R19, 0x1, RZ, 0xc0, !PT ;  /* 0x0000000113137812 */ /* 0x000fe400078ec0ff */
[----:B------:R-:W-:Y:S02]  /*0ad0*/  SEL R24, R24, RZ, !P0 ;  /* 0x000000ff18187207 */ /* 0x000fe40004000000 */
[----:B------:R-:W-:-:S02]  /*0ae0*/  SEL R12, R12, RZ, P1 ;  /* 0x000000ff0c0c7207 */ /* 0x000fc40000800000 */
[----:B------:R-:W-:Y:S02]  /*0af0*/  LOP3.LUT R26, R26, 0x1, RZ, 0xc0, !PT ;  /* 0x000000011a1a7812 */ /* 0x000fe400078ec0ff */
[----:B------:R-:W-:Y:S01]  /*0b00*/  IADD3 R29, PT, PT, R24, R27, R16 ;  /* 0x0000001b181d7210 */ /* 0x000fe20007ffe010 */
[----:B------:R-:W-:Y:S01]  /*0b10*/  IMAD.MOV.U32 R16, RZ, RZ, 0x8 ;  /* 0x00000008ff107424 */ /* 0x000fe200078e00ff */
[----:B------:R-:W-:Y:S01]  /*0b20*/  IADD3 R31, PT, PT, R18, R12, R19 ;  /* 0x0000000c121f7210 */ /* 0x000fe20007ffe013 */
[----:B------:R-:W-:Y:S01]  /*0b30*/  IMAD.MOV.U32 R18, RZ, RZ, 0x4 ;  /* 0x00000004ff127424 */ /* 0x000fe200078e00ff */
[----:B------:R-:W-:Y:S01]  /*0b40*/  @P4 ISETP.NE.U32.AND.EX P3, PT, RZ, RZ, PT, P3 ;  /* 0x000000ffff00420c */ /* 0x000fe20003f65130 */
[----:B------:R-:W-:Y:S01]  /*0b50*/  @!P0 IMAD.IADD R27, R29, 0x1, R26 ;  /* 0x000000011d1b8824 */ /* 0x000fe200078e021a */
[----:B------:R-:W-:Y:S02]  /*0b60*/  @P5 SHF.R.U64 R12, R8, 0x3, R9 ;  /* 0x00000003080c5819 */ /* 0x000fe40000001209 */
[----:B------:R-:W-:-:S02]  /*0b70*/  @P4 SEL R18, R28, RZ, !P3 ;  /* 0x000000ff1c124207 */ /* 0x000fc40005800000 */
[----:B------:R-:W-:Y:S02]  /*0b80*/  @P5 ISETP.NE.AND P4, PT, R13, 0x2, PT ;  /* 0x000000020d00580c */ /* 0x000fe40003f85270 */
[----:B------:R-:W-:Y:S02]  /*0b90*/  @P5 LOP3.LUT R12, R12, 0x1, RZ, 0xc0, !PT ;  /* 0x000000010c0c5812 */ /* 0x000fe400078ec0ff */
[----:B------:R-:W-:Y:S02]  /*0ba0*/  SHF.R.U32.HI R29, RZ, 0x6, R2 ;  /* 0x00000006ff1d7819 */ /* 0x000fe40000011602 */
[----:B------:R-:W-:Y:S02]  /*0bb0*/  SEL R26, R26, RZ, !P0 ;  /* 0x000000ff1a1a7207 */ /* 0x000fe40004000000 */
[----:B------:R-:W-:Y:S02]  /*0bc0*/  @P5 ISETP.NE.U32.AND P3, PT, R12, 0x1, PT ;  /* 0x000000010c00580c */ /* 0x000fe40003f65070 */
[----:B------:R-:W-:-:S02]  /*0bd0*/  @P5 SEL R13, RZ, 0x8, P4 ;  /* 0x00000008ff0d5807 */ /* 0x000fc40002000000 */
[----:B------:R-:W-:Y:S02]  /*0be0*/  LOP3.LUT R29, R29, 0x1, RZ, 0xc0, !PT ;  /* 0x000000011d1d7812 */ /* 0x000fe400078ec0ff */
[----:B------:R-:W-:Y:S02]  /*0bf0*/  IADD3 R12, PT, PT, R26, R31, R24 ;  /* 0x0000001f1a0c7210 */ /* 0x000fe40007ffe018 */
[----:B------:R-:W-:Y:S02]  /*0c00*/  ISETP.NE.AND P4, PT, R27, 0x3, PT ;  /* 0x000000031b00780c */ /* 0x000fe40003f85270 */
[----:B------:R-:W-:Y:S01]  /*0c10*/  @P5 ISETP.NE.U32.AND.EX P3, PT, RZ, RZ, PT, P3 ;  /* 0x000000ffff00520c */ /* 0x000fe20003f65130 */
[----:B------:R-:W-:Y:S01]  /*0c20*/  @!P0 IMAD.IADD R31, R12, 0x1, R29 ;  /* 0x000000010c1f8824 */ /* 0x000fe200078e021d */
[----:B------:R-:W-:Y:S02]  /*0c30*/  SEL R29, R29, RZ, !P0 ;  /* 0x000000ff1d1d7207 */ /* 0x000fe40004000000 */
[----:B------:R-:W-:-:S02]  /*0c40*/  @P5 SEL R16, R13, RZ, !P3 ;  /* 0x000000ff0d105207 */ /* 0x000fc40005800000 */
[----:B------:R-:W-:Y:S02]  /*0c50*/  ISETP.NE.AND P5, PT, R31, 0x3, PT ;  /* 0x000000031f00780c */ /* 0x000fe40003fa5270 */
[----:B------:R-:W-:-:S03]  /*0c60*/  P2R R22, PR, RZ, 0x4 ;  /* 0x00000004ff167803 */ /* 0x000fc60000000000 */
[--C-:B------:R-:W-:Y:S02]  /*0c70*/  @P4 SHF.R.U64 R12, R8, 0x4, R9.reuse ;  /* 0x00000004080c4819 */ /* 0x100fe40000001209 */
[----:B------:R-:W-:Y:S02]  /*0c80*/  @P4 ISETP.NE.AND P3, PT, R27, 0x2, PT ;  /* 0x000000021b00480c */ /* 0x000fe40003f65270 */
[----:B------:R-:W-:Y:S02]  /*0c90*/  @P4 LOP3.LUT R12, R12, 0x1, RZ, 0xc0, !PT ;  /* 0x000000010c0c4812 */ /* 0x000fe400078ec0ff */
[----:B------:R-:W-:Y:S02]  /*0ca0*/  @P4 SEL R24, RZ, 0x10, P3 ;  /* 0x00000010ff184807 */ /* 0x000fe40001800000 */
[----:B------:R-:W-:Y:S01]  /*0cb0*/  @P4 ISETP.NE.U32.AND P3, PT, R12, 0x1, PT ;  /* 0x000000010c00480c */ /* 0x000fe20003f65070 */
[----:B------:R-:W-:Y:S01]  /*0cc0*/  IMAD.MOV.U32 R12, RZ, RZ, 0x10 ;  /* 0x00000010ff0c7424 */ /* 0x000fe200078e00ff */
[----:B------:R-:W-:-:S02]  /*0cd0*/  @P5 SHF.R.U64 R13, R8, 0x5, R9 ;  /* 0x00000005080d5819 */ /* 0x000fc40000001209 */
[----:B------:R-:W-:Y:S02]  /*0ce0*/  @P4 ISETP.NE.U32.AND.EX P3, PT, RZ, RZ, PT, P3 ;  /* 0x000000ffff00420c */ /* 0x000fe40003f65130 */
[----:B------:R-:W-:Y:S02]  /*0cf0*/  @P5 LOP3.LUT R13, R13, 0x1, RZ, 0xc0, !PT ;  /* 0x000000010d0d5812 */ /* 0x000fe400078ec0ff */
[----:B------:R-:W-:Y:S02]  /*0d00*/  @P4 SEL R12, R24, RZ, !P3 ;  /* 0x000000ff180c4207 */ /* 0x000fe40005800000 */
[----:B------:R-:W-:Y:S02]  /*0d10*/  @P5 ISETP.NE.AND P4, PT, R31, 0x2, PT ;  /* 0x000000021f00580c */ /* 0x000fe40003f85270 */
[----:B------:R-:W-:Y:S01]  /*0d20*/  @P5 ISETP.NE.U32.AND P3, PT, R13, 0x1, PT ;  /* 0x000000010d00580c */ /* 0x000fe20003f65070 */
[----:B------:R-:W-:Y:S01]  /*0d30*/  IMAD.MOV.U32 R13, RZ, RZ, 0x20 ;  /* 0x00000020ff0d7424 */ /* 0x000fe200078e00ff */
[----:B------:R-:W-:-:S02]  /*0d40*/  SHF.R.U32.HI R24, RZ, 0x7, R4 ;  /* 0x00000007ff187819 */ /* 0x000fc40000011604 */
[----:B------:R-:W-:Y:S02]  /*0d50*/  @P5 SEL R27, RZ, 0x20, P4 ;  /* 0x00000020ff1b5807 */ /* 0x000fe40002000000 */
[----:B------:R-:W-:Y:S02]  /*0d60*/  @P5 ISETP.NE.U32.AND.EX P3, PT, RZ, RZ, PT, P3 ;  /* 0x000000ffff00520c */ /* 0x000fe40003f65130 */
[----:B------:R-:W-:Y:S02]  /*0d70*/  ISETP.NE.AND P4, PT, R15, 0x3, PT ;  /* 0x000000030f00780c */ /* 0x000fe40003f85270 */
[----:B------:R-:W-:Y:S02]  /*0d80*/  LOP3.LUT R24, R24, 0x1, RZ, 0xc0, !PT ;  /* 0x0000000118187812 */ /* 0x000fe400078ec0ff */
[----:B------:R-:W-:Y:S02]  /*0d90*/  @P5 SEL R13, R27, RZ, !P3 ;  /* 0x000000ff1b0d5207 */ /* 0x000fe40005800000 */
[----:B------:R-:W-:-:S02]  /*0da0*/  IADD3 R27, PT, PT, R24, R23, R25 ;  /* 0x00000017181b7210 */ /* 0x000fc40007ffe019 */
[----:B------:R-:W-:Y:S02]  /*0db0*/  SHF.R.U32.HI R23, RZ, 0x7, R8 ;  /* 0x00000007ff177819 */ /* 0x000fe40000011608 */
[----:B------:R-:W-:Y:S02]  /*0dc0*/  SEL R27, R27, RZ, P1 ;  /* 0x000000ff1b1b7207 */ /* 0x000fe40000800000 */
[----:B------:R-:W-:Y:S02]  /*0dd0*/  LOP3.LUT R23, R23, 0x1, RZ, 0xc0, !PT ;  /* 0x0000000117177812 */ /* 0x000fe400078ec0ff */
[----:B------:R-:W-:Y:S02]  /*0de0*/  @P4 ISETP.NE.AND P3, PT, R15, 0x2, PT ;  /* 0x000000020f00480c */ /* 0x000fe40003f65270 */
[----:B------:R-:W-:Y:S01]  /*0df0*/  IADD3 R27, PT, PT, R20, R27, R23 ;  /* 0x0000001b141b7210 */ /* 0x000fe20007ffe017 */
[----:B------:R-:W-:Y:S01]  /*0e00*/  IMAD.MOV.U32 R20, RZ, RZ, 0x1 ;  /* 0x00000001ff147424 */ /* 0x000fe200078e00ff */
[----:B------:R-:W-:-:S02]  /*0e10*/  SHF.R.U32.HI R15, RZ, 0x7, R2 ;  /* 0x00000007ff0f7819 */ /* 0x000fc40000011602 */
[----:B------:R-:W-:Y:S02]  /*0e20*/  IADD3 R26, PT, PT, R29, R27, R26 ;  /* 0x0000001b1d1a7210 */ /* 0x000fe40007ffe01a */
[----:B------:R-:W-:Y:S02]  /*0e30*/  LOP3.LUT R33, R15, 0x1, RZ, 0xc0, !PT ;  /* 0x000000010f217812 */ /* 0x000fe400078ec0ff */
[----:B------:R-:W-:Y:S02]  /*0e40*/  @P4 ISETP.EQ.U32.AND P5, PT, R14, 0x1, PT ;  /* 0x000000010e00480c */ /* 0x000fe40003fa2070 */
[----:B------:R-:W-:Y:S01]  /*0e50*/  SHF.R.U32.HI R15, RZ, 0x8, R4 ;  /* 0x00000008ff0f7819 */ /* 0x000fe20000011604 */
[----:B------:R-:W-:Y:S01]  /*0e60*/  @!P0 IMAD.IADD R27, R26, 0x1, R33 ;  /* 0x000000011a1b8824 */ /* 0x000fe200078e0221 */
[----:B------:R-:W-:Y:S02]  /*0e70*/  @P4 ISETP.EQ.U32.AND.EX P3, PT, RZ, RZ, !P3, P5 ;  /* 0x000000ffff00420c */ /* 0x000fe40005f62150 */
[----:B------:R-:W-:-:S02]  /*0e80*/  LOP3.LUT R15, R15, 0x1, RZ, 0xc0, !PT ;  /* 0x000000010f0f7812 */ /* 0x000fc400078ec0ff */
[----:B------:R-:W-:Y:S02]  /*0e90*/  ISETP.NE.AND P5, PT, R27, 0x3, PT ;  /* 0x000000031b00780c */ /* 0x000fe40003fa5270 */
[----:B------:R-:W-:Y:S02]  /*0ea0*/  IADD3 R25, PT, PT, R15, R25, R24 ;  /* 0x000000190f197210 */ /* 0x000fe40007ffe018 */
[----:B------:R-:W-:Y:S02]  /*0eb0*/  SHF.R.U32.HI R26, RZ, 0x8, R8 ;  /* 0x00000008ff1a7819 */ /* 0x000fe40000011608 */
[----:B------:R-:W-:Y:S02]  /*0ec0*/  SEL R25, R25, RZ, P1 ;  /* 0x000000ff19197207 */ /* 0x000fe40000800000 */
[----:B------:R-:W-:Y:S02]  /*0ed0*/  LOP3.LUT R26, R26, 0x1, RZ, 0xc0, !PT ;  /* 0x000000011a1a7812 */ /* 0x000fe400078ec0ff */
[----:B------:R-:W-:-:S02]  /*0ee0*/  @P4 SEL R20, RZ, 0x1, !P3 ;  /* 0x00000001ff144807 */ /* 0x000fc40005800000 */
[----:B------:R-:W-:Y:S02]  /*0ef0*/  IADD3 R14, PT, PT, R19, R25, R26 ;  /* 0x00000019130e7210 */ /* 0x000fe40007ffe01a */
[----:B------:R-:W-:Y:S02]  /*0f00*/  @P5 SHF.R.U64 R19, R8, 0x6, R9 ;  /* 0x0000000608135819 */ /* 0x000fe40000001209 */
[----:B------:R-:W-:Y:S02]  /*0f10*/  SHF.R.U32.HI R31, RZ, 0x8, R2 ;  /* 0x00000008ff1f7819 */ /* 0x000fe40000011602 */
[----:B------:R-:W-:Y:S02]  /*0f20*/  @P5 LOP3.LUT R19, R19, 0x1, RZ, 0xc0, !PT ;  /* 0x0000000113135812 */ /* 0x000fe400078ec0ff */
[----:B------:R-:W-:Y:S02]  /*0f30*/  SEL R25, R33, RZ, !P0 ;  /* 0x000000ff21197207 */ /* 0x000fe40004000000 */
[----:B------:R-:W-:-:S02]  /*0f40*/  @P5 ISETP.NE.U32.AND P3, PT, R19, 0x1, PT ;  /* 0x000000011300580c */ /* 0x000fc40003f65070 */
[----:B------:R-:W-:Y:S02]  /*0f50*/  SHF.R.U32.HI R19, RZ, 0x9, R4 ;  /* 0x00000009ff137819 */ /* 0x000fe40000011604 */
[----:B------:R-:W-:Y:S02]  /*0f60*/  LOP3.LUT R31, R31, 0x1, RZ, 0xc0, !PT ;  /* 0x000000011f1f7812 */ /* 0x000fe400078ec0ff */
[----:B------:R-:W-:Y:S02]  /*0f70*/  IADD3 R28, PT, PT, R25, R14, R29 ;  /* 0x0000000e191c7210 */ /* 0x000fe40007ffe01d */
[----:B------:R-:W-:Y:S02]  /*0f80*/  LOP3.LUT R19, R19, 0x1, RZ, 0xc0, !PT ;  /* 0x0000000113137812 */ /* 0x000fe400078ec0ff */
[----:B------:R-:W-:Y:S01]  /*0f90*/  @P5 ISETP.NE.AND P4, PT, R27, 0x2, PT ;  /* 0x000000021b00580c */ /* 0x000fe20003f85270 */
[----:B------:R-:W-:Y:S01]  /*0fa0*/  @!P0 IMAD.IADD R14, R28, 0x1, R31 ;  /* 0x000000011c0e8824 */ /* 0x000fe200078e021f */
[----:B------:R-:W-:-:S02]  /*0fb0*/  IADD3 R24, PT, PT, R19, R24, R15 ;  /* 0x0000001813187210 */ /* 0x000fc40007ffe00f */
[----:B------:R-:W-:Y:S02]  /*0fc0*/  SHF.R.U32.HI R28, RZ, 0x9, R8 ;  /* 0x00000009ff1c7819 */ /* 0x000fe40000011608 */
[----:B------:R-:W-:Y:S02]  /*0fd0*/  SEL R24, R24, RZ, P1 ;  /* 0x000000ff18187207 */ /* 0x000fe40000800000 */
[----:B------:R-:W-:Y:S02]  /*0fe0*/  LOP3.LUT R28, R28, 0x1, RZ, 0xc0, !PT ;  /* 0x000000011c1c7812 */ /* 0x000fe400078ec0ff */
[----:B------:R-:W-:Y:S01]  /*0ff0*/  LOP3.LUT R27, R20, R17, RZ, 0xfc, !PT ;  /* 0x00000011141b7212 */ /* 0x000fe200078efcff */
[----:B------:R-:W-:Y:S01]  /*1000*/  IMAD.MOV.U32 R20, RZ, RZ, 0x40 ;  /* 0x00000040ff147424 */ /* 0x000fe200078e00ff */
[----:B------:R-:W-:Y:S02]  /*1010*/  @P5 ISETP.NE.U32.AND.EX P3, PT, RZ, RZ, PT, P3 ;  /* 0x000000ffff00520c */ /* 0x000fe40003f65130 */
[----:B------:R-:W-:-:S02]  /*1020*/  @P5 SEL R17, RZ, 0x40, P4 ;  /* 0x00000040ff115807 */ /* 0x000fc40002000000 */
[----:B------:R-:W-:Y:S02]  /*1030*/  IADD3 R30, PT, PT, R23, R24, R28 ;  /* 0x00000018171e7210 */ /* 0x000fe40007ffe01c */
[----:B------:R-:W-:Y:S02]  /*1040*/  SHF.R.U32.HI R24, RZ, 0xa, R4 ;  /* 0x0000000aff187819 */ /* 0x000fe40000011604 */
[----:B------:R-:W-:Y:S02]  /*1050*/  @P5 SEL R20, R17, RZ, !P3 ;  /* 0x000000ff11145207 */ /* 0x000fe40005800000 */
[----:B------:R-:W-:Y:S02]  /*1060*/  SHF.R.U32.HI R17, RZ, 0x9, R2 ;  /* 0x00000009ff117819 */ /* 0x000fe40000011602 */
[----:B------:R-:W-:Y:S02]  /*1070*/  LOP3.LUT R24, R24, 0x1, RZ, 0xc0, !PT ;  /* 0x0000000118187812 */ /* 0x000fe400078ec0ff */
[----:B------:R-:W-:-:S02]  /*1080*/  SEL R23, R31, RZ, !P0 ;  /* 0x000000ff1f177207 */ /* 0x000fc40004000000 */
[----:B------:R-:W-:Y:S02]  /*1090*/  LOP3.LUT R32, R17, 0x1, RZ, 0xc0, !PT ;  /* 0x0000000111207812 */ /* 0x000fe400078ec0ff */
[----:B------:R-:W-:Y:S02]  /*10a0*/  IADD3 R15, PT, PT, R24, R15, R19 ;  /* 0x0000000f180f7210 */ /* 0x000fe40007ffe013 */
[----:B------:R-:W-:Y:S02]  /*10b0*/  SHF.R.U32.HI R17, RZ, 0xa, R8 ;  /* 0x0000000aff117819 */ /* 0x000fe40000011608 */
[----:B------:R-:W-:Y:S02]  /*10c0*/  IADD3 R25, PT, PT, R23, R30, R25 ;  /* 0x0000001e17197210 */ /* 0x000fe40007ffe019 */
[----:B------:R-:W-:Y:S02]  /*10d0*/  LOP3.LUT R17, R17, 0x1, RZ, 0xc0, !PT ;  /* 0x0000000111117812 */ /* 0x000fe400078ec0ff */
[----:B------:R-:W-:Y:S01]  /*10e0*/  SEL R15, R15, RZ, P1 ;  /* 0x000000ff0f0f7207 */ /* 0x000fe20000800000 */
[----:B------:R-:W-:Y:S01]  /*10f0*/  @!P0 IMAD.IADD R30, R25, 0x1, R32 ;  /* 0x00000001191e8824 */ /* 0x000fe200078e0220 */
[----:B------:R-:W-:-:S02]  /*1100*/  LOP3.LUT R27, R27, R18, RZ, 0xfc, !PT ;  /* 0x000000121b1b7212 */ /* 0x000fc400078efcff */
[----:B------:R-:W-:Y:S02]  /*1110*/  IADD3 R25, PT, PT, R26, R15, R17 ;  /* 0x0000000f1a197210 */ /* 0x000fe40007ffe011 */
[----:B------:R-:W-:Y:S02]  /*1120*/  SEL R26, R32, RZ, !P0 ;  /* 0x000000ff201a7207 */ /* 0x000fe40004000000 */
[----:B------:R-:W-:Y:S02]  /*1130*/  SHF.R.U32.HI R15, RZ, 0xa, R2 ;  /* 0x0000000aff0f7819 */ /* 0x000fe40000011602 */
[----:B------:R-:W-:Y:S02]  /*1140*/  IADD3 R32, PT, PT, R26, R25, R23 ;  /* 0x000000191a207210 */ /* 0x000fe40007ffe017 */
[----:B------:R-:W-:Y:S02]  /*1150*/  LOP3.LUT R15, R15, 0x1, RZ, 0xc0, !PT ;  /* 0x000000010f0f7812 */ /* 0x000fe400078ec0ff */
[----:B------:R-:W-:-:S02]  /*1160*/  ISETP.NE.AND P4, PT, R30, 0x3, PT ;  /* 0x000000031e00780c */ /* 0x000fc40003f85270 */
[----:B------:R-:W-:Y:S01]  /*1170*/  SHF.R.U32.HI R18, RZ, 0xb, R4 ;  /* 0x0000000bff127819 */ /* 0x000fe20000011604 */
[----:B------:R-:W-:Y:S01]  /*1180*/  @!P0 IMAD.IADD R25, R32, 0x1, R15 ;  /* 0x0000000120198824 */ /* 0x000fe200078e020f */
[----:B------:R-:W-:Y:S01]  /*1190*/  LOP3.LUT R27, R27, R16, RZ, 0xfc, !PT ;  /* 0x000000101b1b7212 */ /* 0x000fe200078efcff */
[----:B------:R-:W-:Y:S01]  /*11a0*/  IMAD.MOV.U32 R16, RZ, RZ, 0x8 ;  /* 0x00000008ff107424 */ /* 0x000fe200078e00ff */
[----:B------:R-:W-:Y:S02]  /*11b0*/  LOP3.LUT R18, R18, 0x1, RZ, 0xc0, !PT ;  /* 0x0000000112127812 */ /* 0x000fe400078ec0ff */
[----:B------:R-:W-:Y:S02]  /*11c0*/  ISETP.NE.AND P5, PT, R25, 0x3, PT ;  /* 0x000000031900780c */ /* 0x000fe40003fa5270 */
[----:B------:R-:W-:-:S04]  /*11d0*/  LOP3.LUT R12, R27, R12, RZ, 0xfc, !PT ;  /* 0x0000000c1b0c7212 */ /* 0x000fc800078efcff */
[----:B------:R-:W-:-:S07]  /*11e0*/  LOP3.LUT R12, R20, R12, R13, 0xfe, !PT ;  /* 0x0000000c140c7212 */ /* 0x000fce00078efe0d */
[----:B------:R-:W-:Y:S02]  /*11f0*/  @P5 SHF.R.U64 R23, R8, 0x9, R9 ;  /* 0x0000000908175819 */ /* 0x000fe40000001209 */
[----:B------:R-:W-:Y:S02]  /*1200*/  @P5 ISETP.NE.AND P3, PT, R25, 0x2, PT ;  /* 0x000000021900580c */ /* 0x000fe40003f65270 */
[----:B------:R-:W-:Y:S02]  /*1210*/  @P5 LOP3.LUT R23, R23, 0x1, RZ, 0xc0, !PT ;  /* 0x0000000117175812 */ /* 0x000fe400078ec0ff */
[----:B------:R-:W-:Y:S02]  /*1220*/  @P5 SEL R25, RZ, 0x2, P3 ;  /* 0x00000002ff195807 */ /* 0x000fe40001800000 */
[----:B------:R-:W-:Y:S01]  /*1230*/  @P5 ISETP.NE.U32.AND P3, PT, R23, 0x1, PT ;  /* 0x000000011700580c */ /* 0x000fe20003f65070 */
[----:B------:R-:W-:-:S03]  /*1240*/  IMAD.MOV.U32 R23, RZ, RZ, 0x2 ;  /* 0x00000002ff177424 */ /* 0x000fc600078e00ff */
[----:B------:R-:W-:-:S04]  /*1250*/  @P5 ISETP.NE.U32.AND.EX P3, PT, RZ, RZ, PT, P3 ;  /* 0x000000ffff00520c */ /* 0x000fc80003f65130 */
[----:B------:R-:W-:Y:S02]  /*1260*/  @P5 SEL R23, R25, RZ, !P3 ;  /* 0x000000ff19175207 */ /* 0x000fe40005800000 */
[----:B------:R-:W-:Y:S02]  /*1270*/  @P4 SHF.R.U64 R25, R8, 0x8, R9 ;  /* 0x0000000808194819 */ /* 0x000fe40000001209 */
[----:B------:R-:W-:Y:S01]  /*1280*/  @P4 ISETP.NE.AND P3, PT, R30, 0x2, PT ;  /* 0x000000021e00480c */ /* 0x000fe20003f65270 */
[----:B------:R-:W-:Y:S01]  /*1290*/  IMAD.MOV.U32 R30, RZ, RZ, 0x1 ;  /* 0x00000001ff1e7424 */ /* 0x000fe200078e00ff */
[----:B------:R-:W-:-:S04]  /*12a0*/  @P4 LOP3.LUT R25, R25, 0x1, RZ, 0xc0, !PT ;  /* 0x0000000119194812 */ /* 0x000fc800078ec0ff */
[----:B------:R-:W-:Y:S02]  /*12b0*/  @P4 ISETP.EQ.U32.AND P5, PT, R25, 0x1, PT ;  /* 0x000000011900480c */ /* 0x000fe40003fa2070 */
[----:B------:R-:W-:Y:S02]  /*12c0*/  IADD3 R25, PT, PT, R18, R19, R24 ;  /* 0x0000001312197210 */ /* 0x000fe40007ffe018 */
[----:B------:R-:W-:Y:S02]  /*12d0*/  SHF.R.U32.HI R19, RZ, 0xb, R8 ;  /* 0x0000000bff137819 */ /* 0x000fe40000011608 */
[----:B------:R-:W-:Y:S02]  /*12e0*/  SEL R25, R25, RZ, P1 ;  /* 0x000000ff19197207 */ /* 0x000fe40000800000 */
[----:B------:R-:W-:Y:S02]  /*12f0*/  LOP3.LUT R19, R19, 0x1, RZ, 0xc0, !PT ;  /* 0x0000000113137812 */ /* 0x000fe400078ec0ff */
[----:B------:R-:W-:-:S02]  /*1300*/  @P4 ISETP.EQ.U32.AND.EX P3, PT, RZ, RZ, !P3, P5 ;  /* 0x000000ffff00420c */ /* 0x000fc40005f62150 */
[----:B------:R-:W-:Y:S02]  /*1310*/  IADD3 R29, PT, PT, R28, R25, R19 ;  /* 0x000000191c1d7210 */ /* 0x000fe40007ffe013 */
[----:B------:R-:W-:Y:S02]  /*1320*/  SEL R25, R15, RZ, !P0 ;  /* 0x000000ff0f197207 */ /* 0x000fe40004000000 */
[----:B------:R-:W-:Y:S02]  /*1330*/  SHF.R.U32.HI R28, RZ, 0xb, R2 ;  /* 0x0000000bff1c7819 */ /* 0x000fe40000011602 */
[----:B------:R-:W-:Y:S01]  /*1340*/  IADD3 R15, PT, PT, R25, R29, R26 ;  /* 0x0000001d190f7210 */ /* 0x000fe20007ffe01a */
[----:B------:R-:W-:Y:S01]  /*1350*/  IMAD.MOV.U32 R26, RZ, RZ, 0x4 ;  /* 0x00000004ff1a7424 */ /* 0x000fe200078e00ff */
[----:B------:R-:W-:Y:S02]  /*1360*/  LOP3.LUT R28, R28, 0x1, RZ, 0xc0, !PT ;  /* 0x000000011c1c7812 */ /* 0x000fe400078ec0ff */
[----:B------:R-:W-:-:S03]  /*1370*/  @P4 SEL R30, RZ, 0x1, !P3 ;  /* 0x00000001ff1e4807 */ /* 0x000fc60005800000 */
[----:B------:R-:W-:Y:S01]  /*1380*/  @!P0 IMAD.IADD R29, R15, 0x1, R28 ;  /* 0x000000010f1d8824 */ /* 0x000fe200078e021c */
[----:B------:R-:W-:-:S04]  /*1390*/  LOP3.LUT R23, R30, R23, RZ, 0xfc, !PT ;  /* 0x000000171e177212 */ /* 0x000fc800078efcff */
[----:B------:R-:W-:-:S13]  /*13a0*/  ISETP.NE.AND P4, PT, R29, 0x3, PT ;  /* 0x000000031d00780c */ /* 0x000fda0003f85270 */
[----:B------:R-:W-:Y:S02]  /*13b0*/  @P4 SHF.R.U64 R15, R8, 0xa, R9 ;  /* 0x0000000a080f4819 */ /* 0x000fe40000001209 */
[----:B------:R-:W-:Y:S02]  /*13c0*/  @P4 ISETP.NE.AND P5, PT, R29, 0x2, PT ;  /* 0x000000021d00480c */ /* 0x000fe40003fa5270 */
[----:B------:R-:W-:-:S04]  /*13d0*/  @P4 LOP3.LUT R15, R15, 0x1, RZ, 0xc0, !PT ;  /* 0x000000010f0f4812 */ /* 0x000fc800078ec0ff */
[----:B------:R-:W-:Y:S02]  /*13e0*/  @P4 ISETP.NE.U32.AND P3, PT, R15, 0x1, PT ;  /* 0x000000010f00480c */ /* 0x000fe40003f65070 */
[----:B------:R-:W-:Y:S02]  /*13f0*/  @P4 SEL R15, RZ, 0x4, P5 ;  /* 0x00000004ff0f4807 */ /* 0x000fe40002800000 */
[----:B------:R-:W-:-:S04]  /*1400*/  @P4 ISETP.NE.U32.AND.EX P3, PT, RZ, RZ, PT, P3 ;  /* 0x000000ffff00420c */ /* 0x000fc80003f65130 */
[----:B------:R-:W-:Y:S02]  /*1410*/  @P4 SEL R26, R15, RZ, !P3 ;  /* 0x000000ff0f1a4207 */ /* 0x000fe40005800000 */
[----:B------:R-:W-:Y:S02]  /*1420*/  SHF.R.U32.HI R15, RZ, 0xc, R4 ;  /* 0x0000000cff0f7819 */ /* 0x000fe40000011604 */
[----:B------:R-:W-:Y:S02]  /*1430*/  LOP3.LUT R23, R23, R26, RZ, 0xfc, !PT ;  /* 0x0000001a17177212 */ /* 0x000fe400078efcff */
[----:B------:R-:W-:-:S04]  /*1440*/  LOP3.LUT R15, R15, 0x1, RZ, 0xc0, !PT ;  /* 0x000000010f0f7812 */ /* 0x000fc800078ec0ff */
[----:B------:R-:W-:Y:S02]  /*1450*/  IADD3 R26, PT, PT, R15, R24, R18 ;  /* 0x000000180f1a7210 */ /* 0x000fe40007ffe012 */
[----:B------:R-:W-:Y:S02]  /*1460*/  SHF.R.U32.HI R24, RZ, 0xc, R8 ;  /* 0x0000000cff187819 */ /* 0x000fe40000011608 */
[----:B------:R-:W-:Y:S02]  /*1470*/  SEL R26, R26, RZ, P1 ;  /* 0x000000ff1a1a7207 */ /* 0x000fe40000800000 */
[----:B------:R-:W-:-:S04]  /*1480*/  LOP3.LUT R24, R24, 0x1, RZ, 0xc0, !PT ;  /* 0x0000000118187812 */ /* 0x000fc800078ec0ff */
[----:B------:R-:W-:Y:S02]  /*1490*/  IADD3 R17, PT, PT, R17, R26, R24 ;  /* 0x0000001a11117210 */ /* 0x000fe40007ffe018 */
[----:B------:R-:W-:Y:S02]  /*14a0*/  SEL R26, R28, RZ, !P0 ;  /* 0x000000ff1c1a7207 */ /* 0x000fe40004000000 */
[----:B------:R-:W-:Y:S02]  /*14b0*/  SHF.R.U32.HI R28, RZ, 0xc, R2 ;  /* 0x0000000cff1c7819 */ /* 0x000fe40000011602 */
[----:B------:R-:W-:Y:S02]  /*14c0*/  IADD3 R25, PT, PT, R26, R17, R25 ;  /* 0x000000111a197210 */ /* 0x000fe40007ffe019 */
[----:B------:R-:W-:-:S05]  /*14d0*/  LOP3.LUT R28, R28, 0x1, RZ, 0xc0, !PT ;  /* 0x000000011c1c7812 */ /* 0x000fca00078ec0ff */
[----:B------:R-:W-:-:S05]  /*14e0*/  @!P0 IMAD.IADD R17, R25, 0x1, R28 ;  /* 0x0000000119118824 */ /* 0x000fca00078e021c */
[----:B------:R-:W-:-:S13]  /*14f0*/  ISETP.NE.AND P5, PT, R17, 0x3, PT ;  /* 0x000000031100780c */ /* 0x000fda0003fa5270 */
[----:B------:R-:W-:Y:S02]  /*1500*/  @P5 SHF.R.U64 R25, R8, 0xb, R9 ;  /* 0x0000000b08195819 */ /* 0x000fe40000001209 */
[----:B------:R-:W-:Y:S02]  /*1510*/  @P5 ISETP.NE.AND P4, PT, R17, 0x2, PT ;  /* 0x000000021100580c */ /* 0x000fe40003f85270 */
[----:B------:R-:W-:Y:S02]  /*1520*/  @P5 LOP3.LUT R25, R25, 0x1, RZ, 0xc0, !PT ;  /* 0x0000000119195812 */ /* 0x000fe400078ec0ff */
[----:B------:R-:W-:Y:S02]  /*1530*/  SHF.R.U32.HI R17, RZ, 0xd, R4 ;  /* 0x0000000dff117819 */ /* 0x000fe40000011604 */
[----:B------:R-:W-:Y:S02]  /*1540*/  @P5 ISETP.NE.U32.AND P3, PT, R25, 0x1, PT ;  /* 0x000000011900580c */ /* 0x000fe40003f65070 */
[----:B------:R-:W-:-:S02]  /*1550*/  @P5 SEL R25, RZ, 0x8, P4 ;  /* 0x00000008ff195807 */ /* 0x000fc40002000000 */
[----:B------:R-:W-:Y:S02]  /*1560*/  @P5 ISETP.NE.U32.AND.EX P3, PT, RZ, RZ, PT, P3 ;  /* 0x000000ffff00520c */ /* 0x000fe40003f65130 */
[----:B------:R-:W-:Y:S02]  /*1570*/  LOP3.LUT R17, R17, 0x1, RZ, 0xc0, !PT ;  /* 0x0000000111117812 */ /* 0x000fe400078ec0ff */
[----:B------:R-:W-:Y:S02]  /*1580*/  @P5 SEL R16, R25, RZ, !P3 ;  /* 0x000000ff19105207 */ /* 0x000fe40005800000 */
[----:B------:R-:W-:Y:S02]  /*1590*/  IADD3 R25, PT, PT, R17, R18, R15 ;  /* 0x0000001211197210 */ /* 0x000fe40007ffe00f */
[----:B------:R-:W-:Y:S02]  /*15a0*/  SHF.R.U32.HI R18, RZ, 0xd, R8 ;  /* 0x0000000dff127819 */ /* 0x000fe40000011608 */
[----:B------:R-:W-:-:S02]  /*15b0*/  SEL R25, R25, RZ, P1 ;  /* 0x000000ff19197207 */ /* 0x000fc40000800000 */
[----:B------:R-:W-:Y:S02]  /*15c0*/  LOP3.LUT R18, R18, 0x1, RZ, 0xc0, !PT ;  /* 0x0000000112127812 */ /* 0x000fe400078ec0ff */
[----:B------:R-:W-:Y:S02]  /*15d0*/  LOP3.LUT R23, R23, R16, RZ, 0xfc, !PT ;  /* 0x0000001017177212 */ /* 0x000fe400078efcff */
[----:B------:R-:W-:Y:S02]  /*15e0*/  IADD3 R29, PT, PT, R19, R25, R18 ;  /* 0x00000019131d7210 */ /* 0x000fe40007ffe012 */
[----:B------:R-:W-:Y:S02]  /*15f0*/  SEL R19, R28, RZ, !P0 ;  /* 0x000000ff1c137207 */ /* 0x000fe40004000000 */
[----:B------:R-:W-:Y:S02]  /*1600*/  SHF.R.U32.HI R25, RZ, 0xd, R2 ;  /* 0x0000000dff197819 */ /* 0x000fe40000011602 */
[----:B------:R-:W-:-:S02]  /*1610*/  IADD3 R26, PT, PT, R19, R29, R26 ;  /* 0x0000001d131a7210 */ /* 0x000fc40007ffe01a */
[----:B------:R-:W-:-:S05]  /*1620*/  LOP3.LUT R25, R25, 0x1, RZ, 0xc0, !PT ;  /* 0x0000000119197812 */ /* 0x000fca00078ec0ff */
[----:B------:R-:W-:-:S05]  /*1630*/  @!P0 IMAD.IADD R29, R26, 0x1, R25 ;  /* 0x000000011a1d8824 */ /* 0x000fca00078e0219 */
[----:B------:R-:W-:-:S13]  /*1640*/  ISETP.NE.AND P5, PT, R29, 0x3, PT ;  /* 0x000000031d00780c */ /* 0x000fda0003fa5270 */
[----:B------:R-:W-:Y:S02]  /*1650*/  @P5 SHF.R.U64 R26, R8, 0xc, R9 ;  /* 0x0000000c081a5819 */ /* 0x000fe40000001209 */
[----:B------:R-:W-:Y:S01]  /*1660*/  @P5 ISETP.NE.AND P4, PT, R29, 0x2, PT ;  /* 0x000000021d00580c */ /* 0x000fe20003f85270 */
[----:B------:R-:W-:Y:S01]  /*1670*/  IMAD.MOV.U32 R29, RZ, RZ, 0x40 ;  /* 0x00000040ff1d7424 */ /* 0x000fe200078e00ff */
[----:B------:R-:W-:Y:S02]  /*1680*/  @P5 LOP3.LUT R26, R26, 0x1, RZ, 0xc0, !PT ;  /* 0x000000011a1a5812 */ /* 0x000fe400078ec0ff */
[----:B------:R-:W-:Y:S02]  /*1690*/  @P5 SEL R28, RZ, 0x10, P4 ;  /* 0x00000010ff1c5807 */ /* 0x000fe40002000000 */
[----:B------:R-:W-:Y:S02]  /*16a0*/  @P5 ISETP.NE.U32.AND P3, PT, R26, 0x1, PT ;  /* 0x000000011a00580c */ /* 0x000fe40003f65070 */
[----:B------:R-:W-:-:S02]  /*16b0*/  SHF.R.U32.HI R26, RZ, 0xe, R4 ;  /* 0x0000000eff1a7819 */ /* 0x000fc40000011604 */
[----:B------:R-:W-:Y:S02]  /*16c0*/  @P5 ISETP.NE.U32.AND.EX P3, PT, RZ, RZ, PT, P3 ;  /* 0x000000ffff00520c */ /* 0x000fe40003f65130 */
[----:B------:R-:W-:Y:S01]  /*16d0*/  LOP3.LUT R16, R26, 0x1, RZ, 0xc0, !PT ;  /* 0x000000011a107812 */ /* 0x000fe200078ec0ff */
[----:B------:R-:W-:Y:S01]  /*16e0*/  IMAD.MOV.U32 R26, RZ, RZ, 0x10 ;  /* 0x00000010ff1a7424 */ /* 0x000fe200078e00ff */
[----:B------:R-:W-:Y:S02]  /*16f0*/  @P5 SEL R26, R28, RZ, !P3 ;  /* 0x000000ff1c1a5207 */ /* 0x000fe40005800000 */
[----:B------:R-:W-:Y:S02]  /*1700*/  IADD3 R28, PT, PT, R16, R15, R17 ;  /* 0x0000000f101c7210 */ /* 0x000fe40007ffe011 */
[----:B------:R-:W-:Y:S02]  /*1710*/  SHF.R.U32.HI R15, RZ, 0xe, R8 ;  /* 0x0000000eff0f7819 */ /* 0x000fe40000011608 */
[----:B------:R-:W-:-:S02]  /*1720*/  SEL R28, R28, RZ, P1 ;  /* 0x000000ff1c1c7207 */ /* 0x000fc40000800000 */
[----:B------:R-:W-:-:S04]  /*1730*/  LOP3.LUT R15, R15, 0x1, RZ, 0xc0, !PT ;  /* 0x000000010f0f7812 */ /* 0x000fc800078ec0ff */
[----:B------:R-:W-:Y:S02]  /*1740*/  IADD3 R28, PT, PT, R24, R28, R15 ;  /* 0x0000001c181c7210 */ /* 0x000fe40007ffe00f */
[----:B------:R-:W-:Y:S02]  /*1750*/  SEL R24, R25, RZ, !P0 ;  /* 0x000000ff19187207 */ /* 0x000fe40004000000 */
[----:B------:R-:W-:Y:S02]  /*1760*/  SHF.R.U32.HI R25, RZ, 0xe, R2 ;  /* 0x0000000eff197819 */ /* 0x000fe40000011602 */
[----:B------:R-:W-:Y:S02]  /*1770*/  IADD3 R30, PT, PT, R24, R28, R19 ;  /* 0x0000001c181e7210 */ /* 0x000fe40007ffe013 */
[----:B------:R-:W-:-:S05]  /*1780*/  LOP3.LUT R25, R25, 0x1, RZ, 0xc0, !PT ;  /* 0x0000000119197812 */ /* 0x000fca00078ec0ff */
[----:B------:R-:W-:Y:S01]  /*1790*/  @!P0 IMAD.IADD R28, R30, 0x1, R25 ;  /* 0x000000011e1c8824 */ /* 0x000fe200078e0219 */
[----:B------:R-:W-:-:S04]  /*17a0*/  SEL R25, R25, RZ, !P0 ;  /* 0x000000ff19197207 */ /* 0x000fc80004000000 */
        /* <DEDUP_REMOVED lines=9> */
[----:B------:R-:W-:Y:S02]  /*1840*/  LOP3.LUT R19, R19, 0x1, RZ, 0xc0, !PT ;  /* 0x0000000113137812 */ /* 0x000fe400078ec0ff */
[----:B------:R-:W-:Y:S02]  /*1850*/  @P5 SEL R28, R27, RZ, !P3 ;  /* 0x000000ff1b1c5207 */ /* 0x000fe40005800000 */
[----:B------:R-:W-:Y:S02]  /*1860*/  IADD3 R27, PT, PT, R19, R17, R16 ;  /* 0x00000011131b7210 */ /* 0x000fe40007ffe010 */
[----:B------:R-:W-:Y:S02]  /*1870*/  SHF.R.U32.HI R17, RZ, 0xf, R8 ;  /* 0x0000000fff117819 */ /* 0x000fe40000011608 */
[----:B------:R-:W-:-:S02]  /*1880*/  SEL R27, R27, RZ, P1 ;  /* 0x000000ff1b1b7207 */ /* 0x000fc40000800000 */
[----:B------:R-:W-:-:S04]  /*1890*/  LOP3.LUT R17, R17, 0x1, RZ, 0xc0, !PT ;  /* 0x0000000111117812 */ /* 0x000fc800078ec0ff */
[----:B------:R-:W-:Y:S02]  /*18a0*/  IADD3 R18, PT, PT, R18, R27, R17 ;  /* 0x0000001b12127210 */ /* 0x000fe40007ffe011 */
        /* <DEDUP_REMOVED lines=8> */
[----:B------:R-:W-:Y:S02]  /*1930*/  LOP3.LUT R18, R23, R26, RZ, 0xfc, !PT ;  /* 0x0000001a17127212 */ /* 0x000fe400078efcff */
[----:B------:R-:W-:Y:S02]  /*1940*/  @P4 ISETP.NE.U32.AND P3, PT, R24, 0x1, PT ;  /* 0x000000011800480c */ /* 0x000fe40003f65070 */
[----:B------:R-:W-:-:S02]  /*1950*/  @P4 SEL R23, RZ, 0x40, P5 ;  /* 0x00000040ff174807 */ /* 0x000fc40002800000 */
[----:B------:R-:W-:Y:S02]  /*1960*/  @P4 ISETP.NE.U32.AND.EX P3, PT, RZ, RZ, PT, P3 ;  /* 0x000000ffff00420c */ /* 0x000fe40003f65130 */
[--C-:B------:R-:W-:Y:S02]  /*1970*/  SHF.R.U32.HI R26, RZ, 0x10, R4.reuse ;  /* 0x00000010ff1a7819 */ /* 0x100fe40000011604 */
[----:B------:R-:W-:Y:S02]  /*1980*/  @P4 SEL R29, R23, RZ, !P3 ;  /* 0x000000ff171d4207 */ /* 0x000fe40005800000 */
[----:B------:R-:W-:Y:S02]  /*1990*/  SHF.R.U32.HI R23, RZ, 0x11, R4 ;  /* 0x00000011ff177819 */ /* 0x000fe40000011604 */
[----:B------:R-:W-:Y:S02]  /*19a0*/  LOP3.LUT R26, R26, 0x1, RZ, 0xc0, !PT ;  /* 0x000000011a1a7812 */ /* 0x000fe400078ec0ff */
[----:B------:R-:W-:-:S02]  /*19b0*/  LOP3.LUT R23, R23, 0x1, RZ, 0xc0, !PT ;  /* 0x0000000117177812 */ /* 0x000fc400078ec0ff */
[----:B------:R-:W-:Y:S02]  /*19c0*/  LOP3.LUT R13, R29, R18, R28, 0xfe, !PT ;  /* 0x000000121d0d7212 */ /* 0x000fe400078efe1c */
[----:B------:R-:W-:Y:S02]  /*19d0*/  IADD3 R16, PT, PT, R26, R16, R19 ;  /* 0x000000101a107210 */ /* 0x000fe40007ffe013 */
[--C-:B------:R-:W-:Y:S02]  /*19e0*/  SHF.R.U32.HI R28, RZ, 0x10, R8.reuse ;  /* 0x00000010ff1c7819 */ /* 0x100fe40000011608 */
[----:B------:R-:W-:Y:S02]  /*19f0*/  SHF.R.U32.HI R24, RZ, 0x11, R8 ;  /* 0x00000011ff187819 */ /* 0x000fe40000011608 */
[----:B------:R-:W-:Y:S02]  /*1a00*/  IADD3 R19, PT, PT, R23, R19, R26 ;  /* 0x0000001317137210 */ /* 0x000fe40007ffe01a */
[----:B------:R-:W-:-:S02]  /*1a10*/  LOP3.LUT R28, R28, 0x1, RZ, 0xc0, !PT ;  /* 0x000000011c1c7812 */ /* 0x000fc400078ec0ff */
[----:B------:R-:W-:Y:S02]  /*1a20*/  LOP3.LUT R24, R24, 0x1, RZ, 0xc0, !PT ;  /* 0x0000000118187812 */ /* 0x000fe400078ec0ff */
[----:B------:R-:W-:Y:S02]  /*1a30*/  SEL R16, R16, RZ, P1 ;  /* 0x000000ff10107207 */ /* 0x000fe40000800000 */
[----:B------:R-:W-:Y:S02]  /*1a40*/  SEL R19, R19, RZ, P1 ;  /* 0x000000ff13137207 */ /* 0x000fe40000800000 */
[----:B------:R-:W-:Y:S02]  /*1a50*/  SHF.R.U32.HI R18, RZ, 0x12, R4 ;  /* 0x00000012ff127819 */ /* 0x000fe40000011604 */
[----:B------:R-:W-:Y:S02]  /*1a60*/  IADD3 R16, PT, PT, R15, R16, R28 ;  /* 0x000000100f107210 */ /* 0x000fe40007ffe01c */
[----:B------:R-:W-:-:S02]  /*1a70*/  IADD3 R20, PT, PT, R17, R19, R24 ;  /* 0x0000001311147210 */ /* 0x000fc40007ffe018 */
[----:B------:R-:W-:Y:S02]  /*1a80*/  LOP3.LUT R18, R18, 0x1, RZ, 0xc0, !PT ;  /* 0x0000000112127812 */ /* 0x000fe400078ec0ff */
[----:B------:R-:W-:Y:S02]  /*1a90*/  SHF.R.U32.HI R15, RZ, 0x10, R2 ;  /* 0x00000010ff0f7819 */ /* 0x000fe40000011602 */
[----:B------:R-:W-:Y:S02]  /*1aa0*/  SEL R19, R27, RZ, !P0 ;  /* 0x000000ff1b137207 */ /* 0x000fe40004000000 */
[----:B------:R-:W-:Y:S02]  /*1ab0*/  SHF.R.U32.HI R17, RZ, 0x12, R8 ;  /* 0x00000012ff117819 */ /* 0x000fe40000011608 */
[----:B------:R-:W-:Y:S02]  /*1ac0*/  IADD3 R26, PT, PT, R18, R26, R23 ;  /* 0x0000001a121a7210 */ /* 0x000fe40007ffe017 */
[----:B------:R-:W-:-:S02]  /*1ad0*/  LOP3.LUT R30, R15, 0x1, RZ, 0xc0, !PT ;  /* 0x000000010f1e7812 */ /* 0x000fc400078ec0ff */
[----:B------:R-:W-:Y:S02]  /*1ae0*/  IADD3 R25, PT, PT, R19, R16, R25 ;  /* 0x0000001013197210 */ /* 0x000fe40007ffe019 */
[----:B------:R-:W-:Y:S02]  /*1af0*/  LOP3.LUT R27, R17, 0x1, RZ, 0xc0, !PT ;  /* 0x00000001111b7812 */ /* 0x000fe400078ec0ff */
[----:B------:R-:W-:Y:S01]  /*1b00*/  SEL R26, R26, RZ, P1 ;  /* 0x000000ff1a1a7207 */ /* 0x000fe20000800000 */
[----:B------:R-:W-:Y:S01]  /*1b10*/  @!P0 IMAD.IADD R16, R25, 0x1, R30 ;  /* 0x0000000119108824 */ /* 0x000fe200078e021e */
[----:B------:R-:W-:Y:S02]  /*1b20*/  SHF.R.U32.HI R15, RZ, 0x11, R2 ;  /* 0x00000011ff0f7819 */ /* 0x000fe40000011602 */
[----:B------:R-:W-:Y:S02]  /*1b30*/  SEL R30, R30, RZ, !P0 ;  /* 0x000000ff1e1e7207 */ /* 0x000fe40004000000 */
[----:B------:R-:W-:-:S02]  /*1b40*/  SHF.R.U32.HI R17, RZ, 0x13, R4 ;  /* 0x00000013ff117819 */ /* 0x000fc40000011604 */
[----:B------:R-:W-:Y:S02]  /*1b50*/  IADD3 R28, PT, PT, R28, R26, R27 ;  /* 0x0000001a1c1c7210 */ /* 0x000fe40007ffe01b */
[----:B------:R-:W-:Y:S02]  /*1b60*/  LOP3.LUT R26, R15, 0x1, RZ, 0xc0, !PT ;  /* 0x000000010f1a7812 */ /* 0x000fe400078ec0ff */
[----:B------:R-:W-:Y:S02]  /*1b70*/  IADD3 R15, PT, PT, R30, R20, R19 ;  /* 0x000000141e0f7210 */ /* 0x000fe40007ffe013 */
[----:B------:R-:W-:Y:S02]  /*1b80*/  LOP3.LUT R17, R17, 0x1, RZ, 0xc0, !PT ;  /* 0x0000000111117812 */ /* 0x000fe400078ec0ff */
[----:B------:R-:W-:Y:S01]  /*1b90*/  ISETP.NE.AND P5, PT, R14, 0x3, PT ;  /* 0x000000030e00780c */ /* 0x000fe20003fa5270 */
[----:B------:R-:W-:Y:S01]  /*1ba0*/  @!P0 IMAD.IADD R20, R15, 0x1, R26 ;  /* 0x000000010f148824 */ /* 0x000fe200078e021a */
[----:B------:R-:W-:-:S02]  /*1bb0*/  SHF.R.U32.HI R19, RZ, 0x12, R2 ;  /* 0x00000012ff137819 */ /* 0x000fc40000011602 */
[----:B------:R-:W-:Y:S02]  /*1bc0*/  SHF.R.U32.HI R25, RZ, 0x13, R8 ;  /* 0x00000013ff197819 */ /* 0x000fe40000011608 */
[----:B------:R-:W-:Y:S02]  /*1bd0*/  IADD3 R23, PT, PT, R17, R23, R18 ;  /* 0x0000001711177210 */ /* 0x000fe40007ffe012 */
[----:B------:R-:W-:Y:S02]  /*1be0*/  SEL R15, R26, RZ, !P0 ;  /* 0x000000ff1a0f7207 */ /* 0x000fe40004000000 */
[----:B------:R-:W-:Y:S02]  /*1bf0*/  LOP3.LUT R26, R19, 0x1, RZ, 0xc0, !PT ;  /* 0x00000001131a7812 */ /* 0x000fe400078ec0ff */
[----:B------:R-:W-:Y:S02]  /*1c00*/  LOP3.LUT R19, R25, 0x1, RZ, 0xc0, !PT ;  /* 0x0000000119137812 */ /* 0x000fe400078ec0ff */
[----:B------:R-:W-:-:S02]  /*1c10*/  SEL R25, R23, RZ, P1 ;  /* 0x000000ff17197207 */ /* 0x000fc40000800000 */
[----:B------:R-:W-:Y:S02]  /*1c20*/  IADD3 R23, PT, PT, R15, R28, R30 ;  /* 0x0000001c0f177210 */ /* 0x000fe40007ffe01e */
[----:B------:R-:W-:Y:S02]  /*1c30*/  @P5 ISETP.NE.AND P4, PT, R14, 0x2, PT ;  /* 0x000000020e00580c */ /* 0x000fe40003f85270 */
[----:B------:R-:W-:Y:S01]  /*1c40*/  IADD3 R24, PT, PT, R24, R25, R19 ;  /* 0x0000001918187210 */ /* 0x000fe20007ffe013 */
[----:B------:R-:W-:Y:S01]  /*1c50*/  @!P0 IMAD.IADD R28, R23, 0x1, R26 ;  /* 0x00000001171c8824 */ /* 0x000fe200078e021a */
[----:B------:R-:W-:Y:S02]  /*1c60*/  @P5 SHF.R.U64 R23, R8, 0x7, R9 ;  /* 0x0000000708175819 */ /* 0x000fe40000001209 */
[----:B------:R-:W-:Y:S02]  /*1c70*/  SHF.R.U32.HI R29, RZ, 0x13, R2 ;  /* 0x00000013ff1d7819 */ /* 0x000fe40000011602 */
[----:B------:R-:W-:-:S02]  /*1c80*/  @P5 LOP3.LUT R23, R23, 0x1, RZ, 0xc0, !PT ;  /* 0x0000000117175812 */ /* 0x000fc400078ec0ff */
[----:B------:R-:W-:Y:S01]  /*1c90*/  SEL R25, R26, RZ, !P0 ;  /* 0x000000ff1a197207 */ /* 0x000fe20004000000 */
[----:B------:R-:W-:Y:S01]  /*1ca0*/  IMAD.MOV.U32 R26, RZ, RZ, 0x2 ;  /* 0x00000002ff1a7424 */ /* 0x000fe200078e00ff */
[----:B------:R-:W-:Y:S02]  /*1cb0*/  @P5 ISETP.NE.U32.AND P3, PT, R23, 0x1, PT ;  /* 0x000000011700580c */ /* 0x000fe40003f65070 */
[----:B------:R-:W-:Y:S02]  /*1cc0*/  @P5 SEL R23, RZ, 0x80, P4 ;  /* 0x00000080ff175807 */ /* 0x000fe40002000000 */
[----:B------:R-:W-:Y:S02]  /*1cd0*/  ISETP.NE.AND P4, PT, R28, 0x3, PT ;  /* 0x000000031c00780c */ /* 0x000fe40003f85270 */
[----:B------:R-:W-:Y:S02]  /*1ce0*/  LOP3.LUT R29, R29, 0x1, RZ, 0xc0, !PT ;  /* 0x000000011d1d7812 */ /* 0x000fe400078ec0ff */
[----:B------:R-:W-:Y:S01]  /*1cf0*/  IADD3 R14, PT, PT, R25, R24, R15 ;  /* 0x00000018190e7210 */ /* 0x000fe20007ffe00f */
[----:B------:R-:W-:Y:S01]  /*1d00*/  IMAD.MOV.U32 R15, RZ, RZ, 0x80 ;  /* 0x00000080ff0f7424 */ /* 0x000fe200078e00ff */
[----:B------:R-:W-:-:S03]  /*1d10*/  @P5 ISETP.NE.U32.AND.EX P3, PT, RZ, RZ, PT, P3 ;  /* 0x000000ffff00520c */ /* 0x000fc60003f65130 */
[----:B------:R-:W-:Y:S01]  /*1d20*/  @!P0 IMAD.IADD R24, R14, 0x1, R29 ;  /* 0x000000010e188824 */ /* 0x000fe200078e021d */
[----:B------:R-:W-:-:S03]  /*1d30*/  @P5 SEL R15, R23, RZ, !P3 ;  /* 0x000000ff170f5207 */ /* 0x000fc60005800000 */
[----:B------:R-:W-:Y:S02]  /*1d40*/  @P4 SHF.R.U64 R14, R8, 0x11, R9 ;  /* 0x00000011080e4819 */ /* 0x000fe40000001209 */
[----:B------:R-:W-:Y:S02]  /*1d50*/  ISETP.NE.AND P5, PT, R24, 0x3, PT ;  /* 0x000000031800780c */ /* 0x000fe40003fa5270 */
[----:B------:R-:W-:Y:S02]  /*1d60*/  @P4 ISETP.NE.AND P3, PT, R28, 0x2, PT ;  /* 0x000000021c00480c */ /* 0x000fe40003f65270 */
[----:B------:R-:W-:Y:S02]  /*1d70*/  @P4 LOP3.LUT R14, R14, 0x1, RZ, 0xc0, !PT ;  /* 0x000000010e0e4812 */ /* 0x000fe400078ec0ff */
[----:B------:R-:W-:Y:S02]  /*1d80*/  @P4 SEL R23, RZ, 0x2, P3 ;  /* 0x00000002ff174807 */ /* 0x000fe40001800000 */
[----:B------:R-:W-:-:S02]  /*1d90*/  @P4 ISETP.NE.U32.AND P3, PT, R14, 0x1, PT ;  /* 0x000000010e00480c */ /* 0x000fc40003f65070 */
[----:B------:R-:W-:Y:S02]  /*1da0*/  SEL R28, R29, RZ, !P0 ;  /* 0x000000ff1d1c7207 */ /* 0x000fe40004000000 */
[----:B------:R-:W-:Y:S02]  /*1db0*/  @P4 ISETP.NE.U32.AND.EX P3, PT, RZ, RZ, PT, P3 ;  /* 0x000000ffff00420c */ /* 0x000fe40003f65130 */
[----:B------:R-:W-:Y:S02]  /*1dc0*/  @P5 SHF.R.U64 R14, R8, 0x12, R9 ;  /* 0x00000012080e5819 */ /* 0x000fe40000001209 */
[----:B------:R-:W-:Y:S01]  /*1dd0*/  @P4 SEL R26, R23, RZ, !P3 ;  /* 0x000000ff171a4207 */ /* 0x000fe20005800000 */
[----:B------:R-:W-:Y:S01]  /*1de0*/  IMAD.MOV.U32 R23, RZ, RZ, 0x4 ;  /* 0x00000004ff177424 */ /* 0x000fe200078e00ff */
[----:B------:R-:W-:Y:S02]  /*1df0*/  @P5 ISETP.NE.AND P4, PT, R24, 0x2, PT ;  /* 0x000000021800580c */ /* 0x000fe40003f85270 */
[----:B------:R-:W-:-:S02]  /*1e00*/  @P5 LOP3.LUT R14, R14, 0x1, RZ, 0xc0, !PT ;  /* 0x000000010e0e5812 */ /* 0x000fc400078ec0ff */
[----:B------:R-:W-:Y:S02]  /*1e10*/  @P5 SEL R24, RZ, 0x4, P4 ;  /* 0x00000004ff185807 */ /* 0x000fe40002000000 */
[----:B------:R-:W-:Y:S02]  /*1e20*/  ISETP.NE.AND P4, PT, R20, 0x3, PT ;  /* 0x000000031400780c */ /* 0x000fe40003f85270 */
[----:B------:R-:W-:Y:S02]  /*1e30*/  @P5 ISETP.NE.U32.AND P3, PT, R14, 0x1, PT ;  /* 0x000000010e00580c */ /* 0x000fe40003f65070 */
[----:B------:R-:W-:Y:S02]  /*1e40*/  SHF.R.U32.HI R14, RZ, 0x14, R4 ;  /* 0x00000014ff0e7819 */ /* 0x000fe40000011604 */
[----:B------:R-:W-:Y:S02]  /*1e50*/  @P5 ISETP.NE.U32.AND.EX P3, PT, RZ, RZ, PT, P3 ;  /* 0x000000ffff00520c */ /* 0x000fe40003f65130 */
[----:B------:R-:W-:-:S02]  /*1e60*/  LOP3.LUT R14, R14, 0x1, RZ, 0xc0, !PT ;  /* 0x000000010e0e7812 */ /* 0x000fc400078ec0ff */
[----:B------:R-:W-:Y:S02]  /*1e70*/  @P5 SEL R23, R24, RZ, !P3 ;  /* 0x000000ff18175207 */ /* 0x000fe40005800000 */
[----:B------:R-:W-:Y:S02]  /*1e80*/  SHF.R.U32.HI R24, RZ, 0x14, R8 ;  /* 0x00000014ff187819 */ /* 0x000fe40000011608 */
[----:B------:R-:W-:Y:S02]  /*1e90*/  IADD3 R18, PT, PT, R14, R18, R17 ;  /* 0x000000120e127210 */ /* 0x000fe40007ffe011 */
[----:B------:R-:W-:Y:S02]  /*1ea0*/  @P4 ISETP.NE.AND P3, PT, R20, 0x2, PT ;  /* 0x000000021400480c */ /* 0x000fe40003f65270 */
[----:B------:R-:W-:Y:S02]  /*1eb0*/  @P4 SHF.R.U64 R20, R8, 0x10, R9 ;  /* 0x0000001008144819 */ /* 0x000fe40000001209 */
[----:B------:R-:W-:-:S02]  /*1ec0*/  LOP3.LUT R24, R24, 0x1, RZ, 0xc0, !PT ;  /* 0x0000000118187812 */ /* 0x000fc400078ec0ff */
[----:B------:R-:W-:Y:S02]  /*1ed0*/  SEL R18, R18, RZ, P1 ;  /* 0x000000ff12127207 */ /* 0x000fe40000800000 */
[----:B------:R-:W-:Y:S02]  /*1ee0*/  @P4 LOP3.LUT R20, R20, 0x1, RZ, 0xc0, !PT ;  /* 0x0000000114144812 */ /* 0x000fe400078ec0ff */
[----:B------:R-:W-:Y:S02]  /*1ef0*/  IADD3 R18, PT, PT, R27, R18, R24 ;  /* 0x000000121b127210 */ /* 0x000fe40007ffe018 */
[----:B------:R-:W-:Y:S02]  /*1f00*/  SHF.R.U32.HI R27, RZ, 0x14, R2 ;  /* 0x00000014ff1b7819 */ /* 0x000fe40000011602 */
[----:B------:R-:W-:Y:S02]  /*1f10*/  @P4 ISETP.EQ.U32.AND P5, PT, R20, 0x1, PT ;  /* 0x000000011400480c */ /* 0x000fe40003fa2070 */
[----:B------:R-:W-:-:S02]  /*1f20*/  LOP3.LUT R27, R27, 0x1, RZ, 0xc0, !PT ;  /* 0x000000011b1b7812 */ /* 0x000fc400078ec0ff */
[----:B------:R-:W-:Y:S01]  /*1f30*/  IADD3 R20, PT, PT, R28, R18, R25 ;  /* 0x000000121c147210 */ /* 0x000fe20007ffe019 */
[----:B------:R-:W-:Y:S01]  /*1f40*/  IMAD.MOV.U32 R25, RZ, RZ, 0x1 ;  /* 0x00000001ff197424 */ /* 0x000fe200078e00ff */
[----:B------:R-:W-:Y:S02]  /*1f50*/  @P4 ISETP.EQ.U32.AND.EX P3, PT, RZ, RZ, !P3, P5 ;  /* 0x000000ffff00420c */ /* 0x000fe40005f62150 */
[----:B------:R-:W-:Y:S01]  /*1f60*/  SHF.R.U32.HI R29, RZ, 0x15, R2 ;  /* 0x00000015ff1d7819 */ /* 0x000fe20000011602 */
[----:B------:R-:W-:Y:S01]  /*1f70*/  @!P0 IMAD.IADD R18, R20, 0x1, R27 ;  /* 0x0000000114128824 */ /* 0x000fe200078e021b */
[----:B------:R-:W-:Y:S02]  /*1f80*/  @P4 SEL R25, RZ, 0x1, !P3 ;  /* 0x00000001ff194807 */ /* 0x000fe40005800000 */
[----:B------:R-:W-:Y:S02]  /*1f90*/  SEL R27, R27, RZ, !P0 ;  /* 0x000000ff1b1b7207 */ /* 0x000fe40004000000 */
[----:B------:R-:W-:-:S02]  /*1fa0*/  ISETP.NE.AND P5, PT, R18, 0x3, PT ;  /* 0x000000031200780c */ /* 0x000fc40003fa5270 */
[----:B------:R-:W-:Y:S01]  /*1fb0*/  LOP3.LUT R26, R25, R26, RZ, 0xfc, !PT ;  /* 0x0000001a191a7212 */ /* 0x000fe200078efcff */
[----:B------:R-:W-:Y:S01]  /*1fc0*/  IMAD.MOV.U32 R25, RZ, RZ, 0x8 ;  /* 0x00000008ff197424 */ /* 0x000fe200078e00ff */
[----:B------:R-:W-:Y:S02]  /*1fd0*/  LOP3.LUT R29, R29, 0x1, RZ, 0xc0, !PT ;  /* 0x000000011d1d7812 */ /* 0x000fe400078ec0ff */
[----:B------:R-:W-:Y:S01]  /*1fe0*/  LOP3.LUT R26, R26, R23, RZ, 0xfc, !PT ;  /* 0x000000171a1a7212 */ /* 0x000fe200078efcff */
[----:B------:R-:W-:-:S06]  /*1ff0*/  IMAD.MOV.U32 R23, RZ, RZ, 0x10 ;  /* 0x00000010ff177424 */ /* 0x000fcc00078e00ff */
[----:B------:R-:W-:Y:S02]  /*2000*/  @P5 SHF.R.U64 R20, R8, 0x13, R9 ;  /* 0x0000001308145819 */ /* 0x000fe40000001209 */
[----:B------:R-:W-:Y:S02]  /*2010*/  @P5 ISETP.NE.AND P4, PT, R18, 0x2, PT ;  /* 0x000000021200580c */ /* 0x000fe40003f85270 */
        /* <DEDUP_REMOVED lines=12> */
[----:B------:R-:W-:-:S04]  /*20e0*/  IADD3 R17, PT, PT, R19, R17, R18 ;  /* 0x0000001113117210 */ /* 0x000fc80007ffe012 */
[----:B------:R-:W-:-:S05]  /*20f0*/  IADD3 R28, PT, PT, R27, R17, R28 ;  /* 0x000000111b1c7210 */ /* 0x000fca0007ffe01c */
[----:B------:R-:W-:Y:S01]  /*2100*/  @!P0 IMAD.IADD R17, R28, 0x1, R29 ;  /* 0x000000011c118824 */ /* 0x000fe200078e021d */
[----:B------:R-:W-:-:S04]  /*2110*/  SHF.R.U32.HI R28, RZ, 0x16, R2 ;  /* 0x00000016ff1c7819 */ /* 0x000fc80000011602 */
[----:B------:R-:W-:Y:S02]  /*2120*/  ISETP.NE.AND P5, PT, R17, 0x3, PT ;  /* 0x000000031100780c */ /* 0x000fe40003fa5270 */
[----:B------:R-:W-:-:S11]  /*2130*/  LOP3.LUT R28, R28, 0x1, RZ, 0xc0, !PT ;  /* 0x000000011c1c7812 */ /* 0x000fd600078ec0ff */
        /* <DEDUP_REMOVED lines=18> */
[----:B------:R-:W-:-:S03]  /*2260*/  LOP3.LUT R26, R26, 0x1, RZ, 0xc0, !PT ;  /* 0x000000011a1a7812 */ /* 0x000fc600078ec0ff */
[----:B------:R-:W-:Y:S01]  /*2270*/  @!P0 IMAD.IADD R24, R27, 0x1, R28 ;  /* 0x000000011b188824 */ /* 0x000fe200078e021c */
[----:B------:R-:W-:-:S04]  /*2280*/  SEL R28, R28, RZ, !P0 ;  /* 0x000000ff1c1c7207 */ /* 0x000fc80004000000 */
[----:B------:R-:W-:-:S13]  /*2290*/  ISETP.NE.AND P5, PT, R24, 0x3, PT ;  /* 0x000000031800780c */ /* 0x000fda0003fa5270 */
[----:B------:R-:W-:Y:S02]  /*22a0*/  @P5 SHF.R.U64 R27, R8, 0x15, R9 ;  /* 0x00000015081b5819 */ /* 0x000fe40000001209 */
[----:B------:R-:W-:Y:S02]  /*22b0*/  @P5 ISETP.NE.AND P4, PT, R24, 0x2, PT ;  /* 0x000000021800580c */ /* 0x000fe40003f85270 */
[----:B------:R-:W-:Y:S02]  /*22c0*/  @P5 LOP3.LUT R27, R27, 0x1, RZ, 0xc0, !PT ;  /* 0x000000011b1b5812 */ /* 0x000fe400078ec0ff */
[----:B------:R-:W-:Y:S02]  /*22d0*/  SHF.R.U32.HI R24, RZ, 0x17, R4 ;  /* 0x00000017ff187819 */ /* 0x000fe40000011604 */
[----:B------:R-:W-:Y:S01]  /*22e0*/  @P5 ISETP.NE.U32.AND P3, PT, R27, 0x1, PT ;  /* 0x000000011b00580c */ /* 0x000fe20003f65070 */
[----:B------:R-:W-:Y:S01]  /*22f0*/  IMAD.MOV.U32 R27, RZ, RZ, 0x20 ;  /* 0x00000020ff1b7424 */ /* 0x000fe200078e00ff */
        /* <DEDUP_REMOVED lines=8> */
[----:B------:R-:W-:Y:S02]  /*2380*/  ISETP.NE.AND P4, PT, R16, 0x3, PT ;  /* 0x000000031000780c */ /* 0x000fe40003f85270 */
[----:B------:R-:W-:Y:S02]  /*2390*/  IADD3 R29, PT, PT, R18, R20, R25 ;  /* 0x00000014121d7210 */ /* 0x000fe40007ffe019 */
[----:B------:R-:W-:Y:S02]  /*23a0*/  SHF.R.U32.HI R18, RZ, 0x17, R2 ;  /* 0x00000017ff127819 */ /* 0x000fe40000011602 */
[----:B------:R-:W-:Y:S02]  /*23b0*/  IADD3 R31, PT, PT, R28, R29, R14 ;  /* 0x0000001d1c1f7210 */ /* 0x000fe40007ffe00e */
[----:B------:R-:W-:-:S05]  /*23c0*/  LOP3.LUT R18, R18, 0x1, RZ, 0xc0, !PT ;  /* 0x0000000112127812 */ /* 0x000fca00078ec0ff */
[----:B------:R-:W-:Y:S01]  /*23d0*/  @!P0 IMAD.IADD R29, R31, 0x1, R18 ;  /* 0x000000011f1d8824 */ /* 0x000fe200078e0212 */
[----:B------:R-:W-:-:S04]  /*23e0*/  @P4 SHF.R.U64 R20, R8, 0xf, R9 ;  /* 0x0000000f08144819 */ /* 0x000fc80000001209 */
[----:B------:R-:W-:Y:S02]  /*23f0*/  ISETP.NE.AND P5, PT, R29, 0x3, PT ;  /* 0x000000031d00780c */ /* 0x000fe40003fa5270 */
[----:B------:R-:W-:-:S11]  /*2400*/  @P4 LOP3.LUT R20, R20, 0x1, RZ, 0xc0, !PT ;  /* 0x0000000114144812 */ /* 0x000fd600078ec0ff */
        /* <DEDUP_REMOVED lines=8> */
[----:B------:R-:W-:Y:S01]  /*2490*/  @P4 ISETP.NE.AND P5, PT, R16, 0x2, PT ;  /* 0x000000021000480c */ /* 0x000fe20003fa5270 */
[----:B------:R-:W-:Y:S01]  /*24a0*/  IMAD.MOV.U32 R16, RZ, RZ, 0x80 ;  /* 0x00000080ff107424 */ /* 0x000fe200078e00ff */
[----:B------:R-:W-:Y:S02]  /*24b0*/  @P4 ISETP.NE.U32.AND P3, PT, R20, 0x1, PT ;  /* 0x000000011400480c */ /* 0x000fe40003f65070 */
[----:B------:R-:W-:Y:S02]  /*24c0*/  SHF.R.U32.HI R20, RZ, 0x18, R4 ;  /* 0x00000018ff147819 */ /* 0x000fe40000011604 */
[----:B------:R-:W-:Y:S02]  /*24d0*/  LOP3.LUT R14, R14, R23, R27, 0xfe, !PT ;  /* 0x000000170e0e7212 */ /* 0x000fe400078efe1b */
        /* <DEDUP_REMOVED lines=8> */
[----:B------:R-:W-:Y:S02]  /*2560*/  IADD3 R17, PT, PT, R17, R19, R26 ;  /* 0x0000001311117210 */ /* 0x000fe40007ffe01a */
[----:B------:R-:W-:Y:S02]  /*2570*/  IADD3 R27, PT, PT, R23, R24, R20 ;  /* 0x00000018171b7210 */ /* 0x000fe40007ffe014 */
[----:B------:R-:W-:Y:S02]  /*2580*/  SHF.R.U32.HI R19, RZ, 0x18, R2 ;  /* 0x00000018ff137819 */ /* 0x000fe40000011602 */
[----:B------:R-:W-:Y:S02]  /*2590*/  SHF.R.U32.HI R24, RZ, 0x19, R8 ;  /* 0x00000019ff187819 */ /* 0x000fe40000011608 */
[----:B------:R-:W-:-:S02]  /*25a0*/  SEL R29, R18, RZ, !P0 ;  /* 0x000000ff121d7207 */ /* 0x000fc40004000000 */
[----:B------:R-:W-:Y:S02]  /*25b0*/  LOP3.LUT R31, R19, 0x1, RZ, 0xc0, !PT ;  /* 0x00000001131f7812 */ /* 0x000fe400078ec0ff */
[----:B------:R-:W-:Y:S02]  /*25c0*/  LOP3.LUT R24, R24, 0x1, RZ, 0xc0, !PT ;  /* 0x0000000118187812 */ /* 0x000fe400078ec0ff */
[----:B------:R-:W-:Y:S02]  /*25d0*/  SEL R27, R27, RZ, P1 ;  /* 0x000000ff1b1b7207 */ /* 0x000fe40000800000 */
[----:B------:R-:W-:Y:S02]  /*25e0*/  IADD3 R28, PT, PT, R29, R17, R28 ;  /* 0x000000111d1c7210 */ /* 0x000fe40007ffe01c */
[----:B------:R-:W-:Y:S02]  /*25f0*/  IADD3 R19, PT, PT, R25, R27, R24 ;  /* 0x0000001b19137210 */ /* 0x000fe40007ffe018 */
[----:B------:R-:W-:Y:S01]  /*2600*/  SHF.R.U32.HI R25, RZ, 0x19, R2 ;  /* 0x00000019ff197819 */ /* 0x000fe20000011602 */
[----:B------:R-:W-:Y:S01]  /*2610*/  @!P0 IMAD.IADD R17, R28, 0x1, R31 ;  /* 0x000000011c118824 */ /* 0x000fe200078e021f */
[----:B------:R-:W-:-:S02]  /*2620*/  SHF.R.U32.HI R28, RZ, 0x1a, R4 ;  /* 0x0000001aff1c7819 */ /* 0x000fc40000011604 */
[----:B------:R-:W-:Y:S02]  /*2630*/  SEL R18, R31, RZ, !P0 ;  /* 0x000000ff1f127207 */ /* 0x000fe40004000000 */
[----:B------:R-:W-:Y:S02]  /*2640*/  LOP3.LUT R30, R25, 0x1, RZ, 0xc0, !PT ;  /* 0x00000001191e7812 */ /* 0x000fe400078ec0ff */
[----:B------:R-:W-:Y:S02]  /*2650*/  LOP3.LUT R25, R28, 0x1, RZ, 0xc0, !PT ;  /* 0x000000011c197812 */ /* 0x000fe400078ec0ff */
[----:B------:R-:W-:Y:S02]  /*2660*/  IADD3 R27, PT, PT, R18, R19, R29 ;  /* 0x00000013121b7210 */ /* 0x000fe40007ffe01d */
[----:B------:R-:W-:Y:S02]  /*2670*/  IADD3 R20, PT, PT, R25, R20, R23 ;  /* 0x0000001419147210 */ /* 0x000fe40007ffe017 */
[----:B------:R-:W-:Y:S01]  /*2680*/  SHF.R.U32.HI R29, RZ, 0x1a, R8 ;  /* 0x0000001aff1d7819 */ /* 0x000fe20000011608 */
[----:B------:R-:W-:Y:S01]  /*2690*/  @!P0 IMAD.IADD R19, R27, 0x1, R30 ;  /* 0x000000011b138824 */ /* 0x000fe200078e021e */
[----:B------:R-:W-:-:S02]  /*26a0*/  SEL R20, R20, RZ, P1 ;  /* 0x000000ff14147207 */ /* 0x000fc40000800000 */
[----:B------:R-:W-:Y:S02]  /*26b0*/  LOP3.LUT R29, R29, 0x1, RZ, 0xc0, !PT ;  /* 0x000000011d1d7812 */ /* 0x000fe400078ec0ff */
[----:B------:R-:W-:Y:S02]  /*26c0*/  SHF.R.U32.HI R31, RZ, 0x1a, R2 ;  /* 0x0000001aff1f7819 */ /* 0x000fe40000011602 */
[----:B------:R-:W-:Y:S02]  /*26d0*/  IADD3 R27, PT, PT, R26, R20, R29 ;  /* 0x000000141a1b7210 */ /* 0x000fe40007ffe01d */
[----:B------:R-:W-:Y:S02]  /*26e0*/  SEL R20, R30, RZ, !P0 ;  /* 0x000000ff1e147207 */ /* 0x000fe40004000000 */
[----:B------:R-:W-:Y:S02]  /*26f0*/  LOP3.LUT R31, R31, 0x1, RZ, 0xc0, !PT ;  /* 0x000000011f1f7812 */ /* 0x000fe400078ec0ff */
[----:B------:R-:W-:-:S02]  /*2700*/  IADD3 R18, PT, PT, R20, R27, R18 ;  /* 0x0000001b14127210 */ /* 0x000fc40007ffe012 */
[----:B------:R-:W-:-:S03]  /*2710*/  SHF.R.U32.HI R28, RZ, 0x1b, R2 ;  /* 0x0000001bff1c7819 */ /* 0x000fc60000011602 */
[----:B------:R-:W-:Y:S01]  /*2720*/  @!P0 IMAD.IADD R27, R18, 0x1, R31 ;  /* 0x00000001121b8824 */ /* 0x000fe200078e021f */
[----:B------:R-:W-:Y:S02]  /*2730*/  SEL R31, R31, RZ, !P0 ;  /* 0x000000ff1f1f7207 */ /* 0x000fe40004000000 */
[----:B------:R-:W-:Y:S02]  /*2740*/  LOP3.LUT R28, R28, 0x1, RZ, 0xc0, !PT ;  /* 0x000000011c1c7812 */ /* 0x000fe400078ec0ff */
[----:B------:R-:W-:Y:S02]  /*2750*/  ISETP.NE.AND P4, PT, R27, 0x3, PT ;  /* 0x000000031b00780c */ /* 0x000fe40003f85270 */
[----:B------:R-:W-:-:S11]  /*2760*/  SEL R30, R28, RZ, !P0 ;  /* 0x000000ff1c1e7207 */ /* 0x000fd60004000000 */
[----:B------:R-:W-:Y:S02]  /*2770*/  @P4 SHF.R.U64 R18, R8, 0x19, R9 ;  /* 0x0000001908124819 */ /* 0x000fe40000001209 */
[----:B------:R-:W-:Y:S02]  /*2780*/  @P4 ISETP.NE.AND P5, PT, R27, 0x2, PT ;  /* 0x000000021b00480c */ /* 0x000fe40003fa5270 */
[----:B------:R-:W-:Y:S02]  /*2790*/  @P4 LOP3.LUT R18, R18, 0x1, RZ, 0xc0, !PT ;  /* 0x0000000112124812 */ /* 0x000fe400078ec0ff */
[----:B------:R-:W-:Y:S02]  /*27a0*/  @P4 SEL R26, RZ, 0x2, P5 ;  /* 0x00000002ff1a4807 */ /* 0x000fe40002800000 */
[----:B------:R-:W-:Y:S01]  /*27b0*/  @P4 ISETP.NE.U32.AND P3, PT, R18, 0x1, PT ;  /* 0x000000011200480c */ /* 0x000fe20003f65070 */
[----:B------:R-:W-:Y:S01]  /*27c0*/  IMAD.MOV.U32 R18, RZ, RZ, 0x2 ;  /* 0x00000002ff127424 */ /* 0x000fe200078e00ff */
[----:B------:R-:W-:-:S02]  /*27d0*/  SHF.R.U32.HI R27, RZ, 0x1b, R8 ;  /* 0x0000001bff1b7819 */ /* 0x000fc40000011608 */
[----:B------:R-:W-:Y:S02]  /*27e0*/  @P4 ISETP.NE.U32.AND.EX P3, PT, RZ, RZ, PT, P3 ;  /* 0x000000ffff00420c */ /* 0x000fe40003f65130 */
[----:B------:R-:W-:Y:S02]  /*27f0*/  LOP3.LUT R27, R27, 0x1, RZ, 0xc0, !PT ;  /* 0x000000011b1b7812 */ /* 0x000fe400078ec0ff */
[----:B------:R-:W-:Y:S02]  /*2800*/  @P4 SEL R18, R26, RZ, !P3 ;  /* 0x000000ff1a124207 */ /* 0x000fe40005800000 */
[----:B------:R-:W-:-:S04]  /*2810*/  SHF.R.U32.HI R26, RZ, 0x1b, R4 ;  /* 0x0000001bff1a7819 */ /* 0x000fc80000011604 */
[----:B------:R-:W-:-:S04]  /*2820*/  LOP3.LUT R26, R26, 0x1, RZ, 0xc0, !PT ;  /* 0x000000011a1a7812 */ /* 0x000fc800078ec0ff */
[----:B------:R-:W-:-:S04]  /*2830*/  IADD3 R23, PT, PT, R26, R23, R25 ;  /* 0x000000171a177210 */ /* 0x000fc80007ffe019 */
[----:B------:R-:W-:-:S04]  /*2840*/  SEL R23, R23, RZ, P1 ;  /* 0x000000ff17177207 */ /* 0x000fc80000800000 */
[----:B------:R-:W-:Y:S02]  /*2850*/  IADD3 R23, PT, PT, R24, R23, R27 ;  /* 0x0000001718177210 */ /* 0x000fe40007ffe01b */
[----:B------:R-:W-:Y:S02]  /*2860*/  SHF.R.U32.HI R24, RZ, 0x1c, R8 ;  /* 0x0000001cff187819 */ /* 0x000fe40000011608 */
[----:B------:R-:W-:Y:S02]  /*2870*/  IADD3 R33, PT, PT, R31, R23, R20 ;  /* 0x000000171f217210 */ /* 0x000fe40007ffe014 */
[----:B------:R-:W-:-:S03]  /*2880*/  LOP3.LUT R24, R24, 0x1, RZ, 0xc0, !PT ;  /* 0x0000000118187812 */ /* 0x000fc600078ec0ff */
[----:B------:R-:W-:-:S05]  /*2890*/  @!P0 IMAD.IADD R23, R33, 0x1, R28 ;  /* 0x0000000121178824 */ /* 0x000fca00078e021c */
[----:B------:R-:W-:-:S13]  /*28a0*/  ISETP.NE.AND P5, PT, R23, 0x3, PT ;  /* 0x000000031700780c */ /* 0x000fda0003fa5270 */
        /* <DEDUP_REMOVED lines=8> */
[----:B------:R-:W-:Y:S02]  /*2930*/  SHF.R.U32.HI R23, RZ, 0x1c, R4 ;  /* 0x0000001cff177819 */ /* 0x000fe40000011604 */
[----:B------:R-:W-:Y:S02]  /*2940*/  ISETP.NE.AND P3, PT, R17, 0x3, PT ;  /* 0x000000031100780c */ /* 0x000fe40003f65270 */
[----:B------:R-:W-:-:S04]  /*2950*/  LOP3.LUT R23, R23, 0x1, RZ, 0xc0, !PT ;  /* 0x0000000117177812 */ /* 0x000fc800078ec0ff */
[----:B------:R-:W-:-:S04]  /*2960*/  IADD3 R25, PT, PT, R23, R25, R26 ;  /* 0x0000001917197210 */ /* 0x000fc80007ffe01a */
[----:B------:R-:W-:-:S03]  /*2970*/  SEL R25, R25, RZ, P1 ;  /* 0x000000ff19197207 */ /* 0x000fc60000800000 */
[----:B------:R-:W-:Y:S02]  /*2980*/  @P3 ISETP.NE.AND P2, PT, R17, 0x2, PT ;  /* 0x000000021100380c */ /* 0x000fe40003f45270 */
[----:B------:R-:W-:Y:S02]  /*2990*/  IADD3 R25, PT, PT, R29, R25, R24 ;  /* 0x000000191d197210 */ /* 0x000fe40007ffe018 */
[--C-:B------:R-:W-:Y:S02]  /*29a0*/  SHF.R.U32.HI R29, RZ, 0x1c, R2.reuse ;  /* 0x0000001cff1d7819 */ /* 0x100fe40000011602 */
[----:B------:R-:W-:Y:S02]  /*29b0*/  IADD3 R28, PT, PT, R30, R25, R31 ;  /* 0x000000191e1c7210 */ /* 0x000fe40007ffe01f */
[----:B------:R-:W-:Y:S02]  /*29c0*/  LOP3.LUT R29, R29, 0x1, RZ, 0xc0, !PT ;  /* 0x000000011d1d7812 */ /* 0x000fe400078ec0ff */
[----:B------:R-:W-:-:S02]  /*29d0*/  SHF.R.U32.HI R31, RZ, 0x1d, R2 ;  /* 0x0000001dff1f7819 */ /* 0x000fc40000011602 */
[----:B------:R-:W-:Y:S01]  /*29e0*/  P2R R32, PR, RZ, 0x4 ;  /* 0x00000004ff207803 */ /* 0x000fe20000000000 */
[----:B------:R-:W-:Y:S01]  /*29f0*/  @!P0 IMAD.IADD R25, R28, 0x1, R29 ;  /* 0x000000011c198824 */ /* 0x000fe200078e021d */
[----:B------:R-:W-:Y:S02]  /*2a00*/  SEL R29, R29, RZ, !P0 ;  /* 0x000000ff1d1d7207 */ /* 0x000fe40004000000 */
[----:B------:R-:W-:Y:S02]  /*2a10*/  LOP3.LUT R31, R31, 0x1, RZ, 0xc0, !PT ;  /* 0x000000011f1f7812 */ /* 0x000fe400078ec0ff */
[----:B------:R-:W-:-:S13]  /*2a20*/  ISETP.NE.AND P5, PT, R25, 0x3, PT ;  /* 0x000000031900780c */ /* 0x000fda0003fa5270 */
[----:B------:R-:W-:Y:S02]  /*2a30*/  @P5 ISETP.NE.AND P4, PT, R25, 0x2, PT ;  /* 0x000000021900580c */ /* 0x000fe40003f85270 */
[----:B------:R-:W-:Y:S02]  /*2a40*/  @P5 SHF.R.U64 R25, R8, 0x1b, R9 ;  /* 0x0000001b08195819 */ /* 0x000fe40000001209 */
[----:B------:R-:W-:Y:S02]  /*2a50*/  @P5 SEL R28, RZ, 0x8, P4 ;  /* 0x00000008ff1c5807 */ /* 0x000fe40002000000 */
[----:B------:R-:W-:-:S04]  /*2a60*/  @P5 LOP3.LUT R25, R25, 0x1, RZ, 0xc0, !PT ;  /* 0x0000000119195812 */ /* 0x000fc800078ec0ff */
[----:B------:R-:W-:Y:S01]  /*2a70*/  @P5 ISETP.NE.U32.AND P4, PT, R25, 0x1, PT ;  /* 0x000000011900580c */ /* 0x000fe20003f85070 */
[----:B------:R-:W-:-:S03]  /*2a80*/  IMAD.MOV.U32 R25, RZ, RZ, 0x8 ;  /* 0x00000008ff197424 */ /* 0x000fc600078e00ff */
[----:B------:R-:W-:-:S04]  /*2a90*/  @P5 ISETP.NE.U32.AND.EX P4, PT, RZ, RZ, PT, P4 ;  /* 0x000000ffff00520c */ /* 0x000fc80003f85140 */
[----:B------:R-:W-:Y:S02]  /*2aa0*/  @P5 SEL R25, R28, RZ, !P4 ;  /* 0x000000ff1c195207 */ /* 0x000fe40006000000 */
[----:B------:R-:W-:-:S04]  /*2ab0*/  SHF.R.U32.HI R28, RZ, 0x1d, R4 ;  /* 0x0000001dff1c7819 */ /* 0x000fc80000011604 */
[----:B------:R-:W-:-:S04]  /*2ac0*/  LOP3.LUT R28, R28, 0x1, RZ, 0xc0, !PT ;  /* 0x000000011c1c7812 */ /* 0x000fc800078ec0ff */
[----:B------:R-:W-:Y:S02]  /*2ad0*/  IADD3 R17, PT, PT, R28, R26, R23 ;  /* 0x0000001a1c117210 */ /* 0x000fe40007ffe017 */
[----:B------:R-:W-:Y:S02]  /*2ae0*/  SHF.R.U32.HI R26, RZ, 0x1d, R8 ;  /* 0x0000001dff1a7819 */ /* 0x000fe40000011608 */
[----:B------:R-:W-:Y:S02]  /*2af0*/  SEL R17, R17, RZ, P1 ;  /* 0x000000ff11117207 */ /* 0x000fe40000800000 */
[----:B------:R-:W-:-:S04]  /*2b00*/  LOP3.LUT R26, R26, 0x1, RZ, 0xc0, !PT ;  /* 0x000000011a1a7812 */ /* 0x000fc800078ec0ff */
[----:B------:R-:W-:-:S04]  /*2b10*/  IADD3 R17, PT, PT, R27, R17, R26 ;  /* 0x000000111b117210 */ /* 0x000fc80007ffe01a */
[----:B------:R-:W-:-:S05]  /*2b20*/  IADD3 R30, PT, PT, R29, R17, R30 ;  /* 0x000000111d1e7210 */ /* 0x000fca0007ffe01e */
[----:B------:R-:W-:-:S05]  /*2b30*/  @!P0 IMAD.IADD R17, R30, 0x1, R31 ;  /* 0x000000011e118824 */ /* 0x000fca00078e021f */
[----:B------:R-:W-:-:S13]  /*2b40*/  ISETP.NE.AND P6, PT, R17, 0x3, PT ;  /* 0x000000031100780c */ /* 0x000fda0003fc5270 */
[----:B------:R-:W-:Y:S02]  /*2b50*/  @P6 ISETP.NE.AND P4, PT, R17, 0x2, PT ;  /* 0x000000021100680c */ /* 0x000fe40003f85270 */
[----:B------:R-:W-:Y:S02]  /*2b60*/  @P6 SHF.R.U64 R17, R8, 0x1c, R9 ;  /* 0x0000001c08116819 */ /* 0x000fe40000001209 */
[----:B------:R-:W-:Y:S02]  /*2b70*/  @P6 SEL R27, RZ, 0x10, P4 ;  /* 0x00000010ff1b6807 */ /* 0x000fe40002000000 */
[----:B------:R-:W-:Y:S02]  /*2b80*/  @P6 LOP3.LUT R17, R17, 0x1, RZ, 0xc0, !PT ;  /* 0x0000000111116812 */ /* 0x000fe400078ec0ff */
[----:B------:R-:W-:Y:S02]  /*2b90*/  ISETP.NE.AND P4, PT, R19, 0x3, PT ;  /* 0x000000031300780c */ /* 0x000fe40003f85270 */
[----:B------:R-:W-:Y:S01]  /*2ba0*/  @P6 ISETP.NE.U32.AND P5, PT, R17, 0x1, PT ;  /* 0x000000011100680c */ /* 0x000fe20003fa5070 */
[----:B------:R-:W-:-:S03]  /*2bb0*/  IMAD.MOV.U32 R17, RZ, RZ, 0x10 ;  /* 0x00000010ff117424 */ /* 0x000fc600078e00ff */
[----:B------:R-:W-:-:S04]  /*2bc0*/  @P6 ISETP.NE.U32.AND.EX P5, PT, RZ, RZ, PT, P5 ;  /* 0x000000ffff00620c */ /* 0x000fc80003fa5150 */
[----:B------:R-:W-:Y:S02]  /*2bd0*/  @P6 SEL R17, R27, RZ, !P5 ;  /* 0x000000ff1b116207 */ /* 0x000fe40006800000 */
[----:B------:R-:W-:Y:S02]  /*2be0*/  SHF.R.U32.HI R27, RZ, 0x1e, R4 ;  /* 0x0000001eff1b7819 */ /* 0x000fe40000011604 */
[----:B------:R-:W-:Y:S02]  /*2bf0*/  @P4 ISETP.NE.AND P2, PT, R19, 0x2, PT ;  /* 0x000000021300480c */ /* 0x000fe40003f45270 */
[----:B------:R-:W-:Y:S02]  /*2c00*/  LOP3.LUT R27, R27, 0x1, RZ, 0xc0, !PT ;  /* 0x000000011b1b7812 */ /* 0x000fe400078ec0ff */
[----:B------:R-:W-:Y:S02]  /*2c10*/  SHF.R.U32.HI R19, RZ, 0x1e, R8 ;  /* 0x0000001eff137819 */ /* 0x000fe40000011608 */
[----:B------:R-:W-:-:S02]  /*2c20*/  IADD3 R23, PT, PT, R27, R23, R28 ;  /* 0x000000171b177210 */ /* 0x000fc40007ffe01c */
[----:B------:R-:W-:Y:S02]  /*2c30*/  LOP3.LUT R19, R19, 0x1, RZ, 0xc0, !PT ;  /* 0x0000000113137812 */ /* 0x000fe400078ec0ff */
[----:B------:R-:W-:Y:S02]  /*2c40*/  SEL R23, R23, RZ, P1 ;  /* 0x000000ff17177207 */ /* 0x000fe40000800000 */
[----:B------:R-:W-:Y:S02]  /*2c50*/  @P4 SHF.R.U64 R30, R8, 0x18, R9 ;  /* 0x00000018081e4819 */ /* 0x000fe40000001209 */
[----:B------:R-:W-:Y:S02]  /*2c60*/  IADD3 R23, PT, PT, R24, R23, R19 ;  /* 0x0000001718177210 */ /* 0x000fe40007ffe013 */
[----:B------:R-:W-:Y:S02]  /*2c70*/  SEL R24, R31, RZ, !P0 ;  /* 0x000000ff1f187207 */ /* 0x000fe40004000000 */
[----:B------:R-:W-:-:S02]  /*2c80*/  SHF.R.U32.HI R31, RZ, 0x1e, R2 ;  /* 0x0000001eff1f7819 */ /* 0x000fc40000011602 */
[----:B------:R-:W-:Y:S02]  /*2c90*/  IADD3 R34, PT, PT, R24, R23, R29 ;  /* 0x0000001718227210 */ /* 0x000fe40007ffe01d */
[----:B------:R-:W-:Y:S02]  /*2ca0*/  LOP3.LUT R31, R31, 0x1, RZ, 0xc0, !PT ;  /* 0x000000011f1f7812 */ /* 0x000fe400078ec0ff */
[----:B------:R-:W-:Y:S02]  /*2cb0*/  @P4 LOP3.LUT R30, R30, 0x1, RZ, 0xc0, !PT ;  /* 0x000000011e1e4812 */ /* 0x000fe400078ec0ff */
[----:B------:R-:W-:Y:S01]  /*2cc0*/  SHF.R.U32.HI R2, RZ, 0x1f, R2 ;  /* 0x0000001fff027819 */ /* 0x000fe20000011602 */
[----:B------:R-:W-:Y:S01]  /*2cd0*/  @!P0 IMAD.IADD R23, R34, 0x1, R31 ;  /* 0x0000000122178824 */ /* 0x000fe200078e021f */
[----:B------:R-:W-:-:S04]  /*2ce0*/  SEL R31, R31, RZ, !P0 ;  /* 0x000000ff1f1f7207 */ /* 0x000fc80004000000 */
        /* <DEDUP_REMOVED lines=8> */
[----:B------:R-:W-:Y:S01]  /*2d70*/  @P5 SEL R23, R29, RZ, !P6 ;  /* 0x000000ff1d175207 */ /* 0x000fe20007000000 */
[----:B------:R-:W-:Y:S01]  /*2d80*/  IMAD.IADD R29, R28, 0x1, R27 ;  /* 0x000000011c1d7824 */ /* 0x000fe200078e021b */
[----:B------:R-:W-:-:S04]  /*2d90*/  @P4 ISETP.EQ.U32.AND P5, PT, R30, 0x1, PT ;  /* 0x000000011e00480c */ /* 0x000fc80003fa2070 */
[----:B------:R-:W-:Y:S02]  /*2da0*/  LEA.HI R29, R4, R29, RZ, 0x1 ;  /* 0x0000001d041d7211 */ /* 0x000fe400078f08ff */
[----:B------:R-:W-:Y:S02]  /*2db0*/  @P4 ISETP.EQ.U32.AND.EX P5, PT, RZ, RZ, !P2, P5 ;  /* 0x000000ffff00420c */ /* 0x000fe400057a2150 */
[----:B------:R-:W-:Y:S02]  /*2dc0*/  SEL R29, R29, RZ, P1 ;  /* 0x000000ff1d1d7207 */ /* 0x000fe40000800000 */
[----:B------:R-:W-:Y:S01]  /*2dd0*/  ISETP.NE.AND P2, PT, R21, RZ, PT ;  /* 0x000000ff1500720c */ /* 0x000fe20003f45270 */
[----:B------:R-:W-:Y:S01]  /*2de0*/  IMAD.MOV.U32 R21, RZ, RZ, 0x1 ;  /* 0x00000001ff157424 */ /* 0x000fe200078e00ff */
[----:B------:R-:W-:Y:S02]  /*2df0*/  LEA.HI R29, R8, R29, RZ, 0x1 ;  /* 0x0000001d081d7211 */ /* 0x000fe400078f08ff */
[----:B------:R-:W-:-:S03]  /*2e00*/  @P4 SEL R21, RZ, 0x1, !P5 ;  /* 0x00000001ff154807 */ /* 0x000fc60006800000 */
[----:B------:R-:W-:-:S05]  /*2e10*/  IMAD.IADD R26, R26, 0x1, R29 ;  /* 0x000000011a1a7824 */ /* 0x000fca00078e021d */
[----:B------:R-:W-:Y:S01]  /*2e20*/  IADD3 R29, PT, PT, R31, R26, R24 ;  /* 0x0000001a1f1d7210 */ /* 0x000fe20007ffe018 */
[----:B------:R-:W-:Y:S01]  /*2e30*/  IMAD.MOV.U32 R24, RZ, RZ, 0x40 ;  /* 0x00000040ff187424 */ /* 0x000fe200078e00ff */
[----:B------:R0:W2:Y:S03]  /*2e40*/  @!P2 LDG.E R6, desc[UR22][R6.64+0x10] ;  /* 0x000010160606a981 */ /* 0x0000a6000c1e1900 */
[----:B------:R-:W-:Y:S01]  /*2e50*/  @!P0 IMAD.IADD R26, R29, 0x1, R2 ;  /* 0x000000011d1a8824 */ /* 0x000fe200078e0202 */
[----:B------:R-:W-:Y:S02]  /*2e60*/  LOP3.LUT R29, R21, R18, RZ, 0xfc, !PT ;  /* 0x00000012151d7212 */ /* 0x000fe400078efcff */
[----:B------:R-:W-:Y:S02]  /*2e70*/  @P3 SHF.R.U64 R21, R8, 0x17, R9 ;  /* 0x0000001708153819 */ /* 0x000fe40000001209 */
[----:B------:R-:W-:-:S02]  /*2e80*/  ISETP.NE.AND P4, PT, R26, 0x3, PT ;  /* 0x000000031a00780c */ /* 0x000fc40003f85270 */
[----:B------:R-:W-:Y:S02]  /*2e90*/  @P3 LOP3.LUT R21, R21, 0x1, RZ, 0xc0, !PT ;  /* 0x0000000115153812 */ /* 0x000fe400078ec0ff */
[----:B------:R-:W-:Y:S02]  /*2ea0*/  LOP3.LUT R20, R29, R20, RZ, 0xfc, !PT ;  /* 0x000000141d147212 */ /* 0x000fe400078efcff */
[----:B------:R-:W-:Y:S02]  /*2eb0*/  @P3 ISETP.NE.U32.AND P6, PT, R21, 0x1, PT ;  /* 0x000000011500380c */ /* 0x000fe40003fc5070 */
[----:B------:R-:W-:Y:S02]  /*2ec0*/  LOP3.LUT R21, R5, 0x1, RZ, 0xc0, !PT ;  /* 0x0000000105157812 */ /* 0x000fe400078ec0ff */
[----:B------:R-:W-:Y:S02]  /*2ed0*/  LOP3.LUT R28, R20, R25, RZ, 0xfc, !PT ;  /* 0x00000019141c7212 */ /* 0x000fe400078efcff */
[----:B------:R-:W-:-:S02]  /*2ee0*/  SEL R20, R2, RZ, !P0 ;  /* 0x000000ff02147207 */ /* 0x000fc40004000000 */
[----:B------:R-:W-:Y:S02]  /*2ef0*/  @P4 SHF.R.U64 R18, R8, 0x1e, R9 ;  /* 0x0000001e08124819 */ /* 0x000fe40000001209 */
[----:B------:R-:W-:Y:S02]  /*2f00*/  @P4 ISETP.NE.AND P5, PT, R26, 0x2, PT ;  /* 0x000000021a00480c */ /* 0x000fe40003fa5270 */
[----:B------:R-:W-:Y:S02]  /*2f10*/  @P4 LOP3.LUT R18, R18, 0x1, RZ, 0xc0, !PT ;  /* 0x0000000112124812 */ /* 0x000fe400078ec0ff */
[----:B------:R-:W-:Y:S02]  /*2f20*/  @P4 SEL R26, RZ, 0x40, P5 ;  /* 0x00000040ff1a4807 */ /* 0x000fe40002800000 */
[----:B------:R-:W-:Y:S02]  /*2f30*/  @P4 ISETP.NE.U32.AND P5, PT, R18, 0x1, PT ;  /* 0x000000011200480c */ /* 0x000fe40003fa5070 */
[----:B------:R-:W-:-:S02]  /*2f40*/  LEA.HI R18, R4, R27, RZ, 0x1 ;  /* 0x0000001b04127211 */ /* 0x000fc400078f08ff */
[----:B------:R-:W-:Y:S02]  /*2f50*/  @P4 ISETP.NE.U32.AND.EX P5, PT, RZ, RZ, PT, P5 ;  /* 0x000000ffff00420c */ /* 0x000fe40003fa5150 */
[----:B------:R-:W-:Y:S01]  /*2f60*/  LOP3.LUT R25, R3, 0x1, RZ, 0xc0, !PT ;  /* 0x0000000103197812 */ /* 0x000fe200078ec0ff */
[----:B------:R-:W-:Y:S01]  /*2f70*/  IMAD.IADD R18, R18, 0x1, R21 ;  /* 0x0000000112127824 */ /* 0x000fe200078e0215 */
[----:B------:R-:W-:Y:S02]  /*2f80*/  @P4 SEL R24, R26, RZ, !P5 ;  /* 0x000000ff1a184207 */ /* 0x000fe40006800000 */
[----:B------:R-:W-:Y:S02]  /*2f90*/  ISETP.NE.AND P4, PT, R32, RZ, PT ;  /* 0x000000ff2000720c */ /* 0x000fe40003f85270 */
[----:B------:R-:W-:Y:S02]  /*2fa0*/  SEL R26, R18, RZ, P1 ;  /* 0x000000ff121a7207 */ /* 0x000fe40000800000 */
[----:B------:R-:W-:-:S02]  /*2fb0*/  LOP3.LUT R18, R9, 0x1, RZ, 0xc0, !PT ;  /* 0x0000000109127812 */ /* 0x000fc400078ec0ff */
[----:B------:R-:W-:Y:S02]  /*2fc0*/  @P3 SEL R27, RZ, 0x80, P4 ;  /* 0x00000080ff1b3807 */ /* 0x000fe40002000000 */
[----:B------:R-:W-:Y:S02]  /*2fd0*/  IADD3 R26, PT, PT, R19, R26, R18 ;  /* 0x0000001a131a7210 */ /* 0x000fe40007ffe012 */
[----:B------:R-:W-:Y:S02]  /*2fe0*/  LOP3.LUT R17, R28, R17, RZ, 0xfc, !PT ;  /* 0x000000111c117212 */ /* 0x000fe400078efcff */
[----:B------:R-:W-:-:S05]  /*2ff0*/  IADD3 R2, PT, PT, R20, R26, R31 ;  /* 0x0000001a14027210 */ /* 0x000fca0007ffe01f */
[----:B------:R-:W-:-:S05]  /*3000*/  @!P0 IMAD.IADD R26, R2, 0x1, R25 ;  /* 0x00000001021a8824 */ /* 0x000fca00078e0219 */
[----:B------:R-:W-:Y:S02]  /*3010*/  ISETP.NE.AND P4, PT, R26, 0x3, PT ;  /* 0x000000031a00780c */ /* 0x000fe40003f85270 */
[----:B------:R-:W-:Y:S02]  /*3020*/  LOP3.LUT R17, R24, R17, R23, 0xfe, !PT ;  /* 0x0000001118117212 */ /* 0x000fe400078efe17 */
[----:B------:R-:W-:Y:S02]  /*3030*/  SHF.R.U32.HI R24, RZ, 0x1, R5 ;  /* 0x00000001ff187819 */ /* 0x000fe40000011605 */
[----:B------:R-:W-:Y:S01]  /*3040*/  @P3 ISETP.NE.U32.AND.EX P6, PT, RZ, RZ, PT, P6 ;  /* 0x000000ffff00320c */ /* 0x000fe20003fc5160 */
[----:B------:R-:W-:Y:S01]  /*3050*/  IMAD.MOV.U32 R19, RZ, RZ, 0x80 ;  /* 0x00000080ff137424 */ /* 0x000fe200078e00ff */
[----:B------:R-:W-:-:S05]  /*3060*/  LOP3.LUT R24, R24, 0x1, RZ, 0xc0, !PT ;  /* 0x0000000118187812 */ /* 0x000fca00078ec0ff */
[--C-:B------:R-:W-:Y:S02]  /*3070*/  @P4 SHF.R.U64 R2, R8, 0x1f, R9.reuse ;  /* 0x0000001f08024819 */ /* 0x100fe40000001209 */
[----:B------:R-:W-:Y:S02]  /*3080*/  LEA.HI R23, R4, R21, RZ, 0x1 ;  /* 0x0000001504177211 */ /* 0x000fe400078f08ff */
[----:B------:R-:W-:Y:S02]  /*3090*/  @P4 LOP3.LUT R2, R2, 0x1, RZ, 0xc0, !PT ;  /* 0x0000000102024812 */ /* 0x000fe400078ec0ff */
[----:B------:R-:W-:Y:S02]  /*30a0*/  @P3 SEL R19, R27, RZ, !P6 ;  /* 0x000000ff1b133207 */ /* 0x000fe40007000000 */
[----:B------:R-:W-:Y:S02]  /*30b0*/  @P4 ISETP.NE.U32.AND P3, PT, R2, 0x1, PT ;  /* 0x000000010200480c */ /* 0x000fe40003f65070 */
[----:B------:R-:W-:Y:S01]  /*30c0*/  @P4 ISETP.NE.AND P5, PT, R26, 0x2, PT ;  /* 0x000000021a00480c */ /* 0x000fe20003fa5270 */
[----:B------:R-:W-:Y:S01]  /*30d0*/  IMAD.IADD R23, R23, 0x1, R24 ;  /* 0x0000000117177824 */ /* 0x000fe200078e0218 */
[----:B------:R-:W-:-:S02]  /*30e0*/  SHF.R.U32.HI R4, RZ, 0x1, R9 ;  /* 0x00000001ff047819 */ /* 0x000fc40000011609 */
[----:B------:R-:W-:Y:S02]  /*30f0*/  @P4 ISETP.NE.U32.AND.EX P3, PT, RZ, RZ, PT, P3 ;  /* 0x000000ffff00420c */ /* 0x000fe40003f65130 */
[----:B0-----:R-:W-:Y:S01]  /*3100*/  @P4 SEL R7, RZ, 0x80, P5 ;  /* 0x00000080ff074807 */ /* 0x001fe20002800000 */
[----:B------:R-:W-:Y:S01]  /*3110*/  IMAD.MOV.U32 R2, RZ, RZ, 0x80 ;  /* 0x00000080ff027424 */ /* 0x000fe200078e00ff */
[----:B------:R-:W-:Y:S02]  /*3120*/  LOP3.LUT R4, R4, 0x1, RZ, 0xc0, !PT ;  /* 0x0000000104047812 */ /* 0x000fe400078ec0ff */
[----:B------:R-:W-:Y:S02]  /*3130*/  SEL R23, R23, RZ, P1 ;  /* 0x000000ff17177207 */ /* 0x000fe40000800000 */
[----:B------:R-:W-:Y:S02]  /*3140*/  @P4 SEL R2, R7, RZ, !P3 ;  /* 0x000000ff07024207 */ /* 0x000fe40005800000 */
[----:B------:R-:W-:Y:S01]  /*3150*/  SHF.R.U32.HI R7, RZ, 0x1, R3 ;  /* 0x00000001ff077819 */ /* 0x000fe20000011603 */
[----:B------:R-:W-:-:S03]  /*3160*/  IMAD.IADD R23, R23, 0x1, R4 ;  /* 0x0000000117177824 */ /* 0x000fc600078e0204 */
[----:B------:R-:W-:Y:S02]  /*3170*/  LOP3.LUT R27, R7, 0x1, RZ, 0xc0, !PT ;  /* 0x00000001071b7812 */ /* 0x000fe400078ec0ff */
[----:B------:R-:W-:Y:S02]  /*3180*/  SHF.R.U32.HI R7, RZ, 0x2, R5 ;  /* 0x00000002ff077819 */ /* 0x000fe40000011605 */
[----:B------:R-:W-:Y:S02]  /*3190*/  SEL R25, R25, RZ, !P0 ;  /* 0x000000ff19197207 */ /* 0x000fe40004000000 */
[----:B------:R-:W-:Y:S02]  /*31a0*/  LEA.HI R23, R8, R23, RZ, 0x1 ;  /* 0x0000001708177211 */ /* 0x000fe400078f08ff */
[----:B------:R-:W-:Y:S02]  /*31b0*/  LOP3.LUT R7, R7, 0x1, RZ, 0xc0, !PT ;  /* 0x0000000107077812 */ /* 0x000fe400078ec0ff */
[----:B------:R-:W-:-:S02]  /*31c0*/  IADD3 R20, PT, PT, R25, R23, R20 ;  /* 0x0000001719147210 */ /* 0x000fc40007ffe014 */
[----:B------:R-:W-:Y:S02]  /*31d0*/  IADD3 R8, PT, PT, R7, R21, R24 ;  /* 0x0000001507087210 */ /* 0x000fe40007ffe018 */
[----:B------:R-:W-:Y:S01]  /*31e0*/  SHF.R.U32.HI R21, RZ, 0x2, R9 ;  /* 0x00000002ff157819 */ /* 0x000fe20000011609 */
[----:B------:R-:W-:Y:S01]  /*31f0*/  @!P0 IMAD.IADD R23, R20, 0x1, R27 ;  /* 0x0000000114178824 */ /* 0x000fe200078e021b */
[----:B------:R-:W-:Y:S02]  /*3200*/  SEL R20, R8, RZ, P1 ;  /* 0x000000ff08147207 */ /* 0x000fe40000800000 */
[----:B------:R-:W-:Y:S02]  /*3210*/  LOP3.LUT R21, R21, 0x1, RZ, 0xc0, !PT ;  /* 0x0000000115157812 */ /* 0x000fe400078ec0ff */
[----:B------:R-:W-:Y:S02]  /*3220*/  SEL R8, R27, RZ, !P0 ;  /* 0x000000ff1b087207 */ /* 0x000fe40004000000 */
[----:B------:R-:W-:-:S02]  /*3230*/  IADD3 R26, PT, PT, R18, R20, R21 ;  /* 0x00000014121a7210 */ /* 0x000fc40007ffe015 */
[----:B------:R-:W-:Y:S02]  /*3240*/  SHF.R.U32.HI R20, RZ, 0x2, R3 ;  /* 0x00000002ff147819 */ /* 0x000fe40000011603 */
[----:B------:R-:W-:Y:S02]  /*3250*/  IADD3 R25, PT, PT, R8, R26, R25 ;  /* 0x0000001a08197210 */ /* 0x000fe40007ffe019 */
[----:B------:R-:W-:-:S05]  /*3260*/  LOP3.LUT R20, R20, 0x1, RZ, 0xc0, !PT ;  /* 0x0000000114147812 */ /* 0x000fca00078ec0ff */
[----:B------:R-:W-:-:S05]  /*3270*/  @!P0 IMAD.IADD R26, R25, 0x1, R20 ;  /* 0x00000001191a8824 */ /* 0x000fca00078e0214 */
[----:B------:R-:W-:Y:S02]  /*3280*/  ISETP.NE.AND P3, PT, R26, 0x3, PT ;  /* 0x000000031a00780c */ /* 0x000fe40003f65270 */
[----:B------:R-:W-:-:S11]  /*3290*/  ISETP.NE.AND P4, PT, R23, 0x3, PT ;  /* 0x000000031700780c */ /* 0x000fd60003f85270 */
[----:B------:R-:W-:-:S04]  /*32a0*/  @P3 ISETP.NE.AND P5, PT, R26, 0x2, PT ;  /* 0x000000021a00380c */ /* 0x000fc80003fa5270 */
[----:B------:R-:W-:Y:S02]  /*32b0*/  @P3 SEL R26, RZ, 0x2, P5 ;  /* 0x00000002ff1a3807 */ /* 0x000fe40002800000 */
[----:B------:R-:W-:Y:S01]  /*32c0*/  @P3 ISETP.NE.U32.AND P5, PT, R4, 0x1, PT ;  /* 0x000000010400380c */ /* 0x000fe20003fa5070 */
[----:B------:R-:W-:-:S03]  /*32d0*/  IMAD.MOV.U32 R25, RZ, RZ, 0x2 ;  /* 0x00000002ff197424 */ /* 0x000fc600078e00ff */
[----:B------:R-:W-:-:S04]  /*32e0*/  @P3 ISETP.NE.U32.AND.EX P5, PT, RZ, RZ, PT, P5 ;  /* 0x000000ffff00320c */ /* 0x000fc80003fa5150 */
[----:B------:R-:W-:Y:S02]  /*32f0*/  @P3 SEL R25, R26, RZ, !P5 ;  /* 0x000000ff1a193207 */ /* 0x000fe40006800000 */
[----:B------:R-:W-:Y:S02]  /*3300*/  @P4 ISETP.EQ.U32.AND P3, PT, R18, 0x1, PT ;  /* 0x000000011200480c */ /* 0x000fe40003f62070 */
[----:B------:R-:W-:-:S04]  /*3310*/  SHF.R.U32.HI R18, RZ, 0x3, R5 ;  /* 0x00000003ff127819 */ /* 0x000fc80000011605 */
[----:B------:R-:W-:Y:S02]  /*3320*/  LOP3.LUT R18, R18, 0x1, RZ, 0xc0, !PT ;  /* 0x0000000112127812 */ /* 0x000fe400078ec0ff */
[----:B------:R-:W-:Y:S02]  /*3330*/  LOP3.LUT R12, R12, R15, RZ, 0xfc, !PT ;  /* 0x0000000f0c0c7212 */ /* 0x000fe400078efcff */
[----:B------:R-:W-:Y:S02]  /*3340*/  IADD3 R24, PT, PT, R18, R24, R7 ;  /* 0x0000001812187210 */ /* 0x000fe40007ffe007 */
[----:B------:R-:W-:Y:S02]  /*3350*/  SHF.R.U32.HI R15, RZ, 0x3, R9 ;  /* 0x00000003ff0f7819 */ /* 0x000fe40000011609 */
[----:B------:R-:W-:Y:S02]  /*3360*/  SEL R24, R24, RZ, P1 ;  /* 0x000000ff18187207 */ /* 0x000fe40000800000 */
[----:B------:R-:W-:-:S02]  /*3370*/  LOP3.LUT R15, R15, 0x1, RZ, 0xc0, !PT ;  /* 0x000000010f0f7812 */ /* 0x000fc400078ec0ff */
[----:B------:R-:W-:Y:S02]  /*3380*/  @P4 ISETP.NE.AND P6, PT, R23, 0x2, PT ;  /* 0x000000021700480c */ /* 0x000fe40003fc5270 */
[----:B------:R-:W-:Y:S02]  /*3390*/  SEL R23, R20, RZ, !P0 ;  /* 0x000000ff14177207 */ /* 0x000fe40004000000 */
[----:B------:R-:W-:Y:S02]  /*33a0*/  IADD3 R4, PT, PT, R4, R24, R15 ;  /* 0x0000001804047210 */ /* 0x000fe40007ffe00f */
[----:B------:R-:W-:Y:S02]  /*33b0*/  SHF.R.U32.HI R20, RZ, 0x3, R3 ;  /* 0x00000003ff147819 */ /* 0x000fe40000011603 */
[----:B------:R-:W-:Y:S02]  /*33c0*/  IADD3 R8, PT, PT, R23, R4, R8 ;  /* 0x0000000417087210 */ /* 0x000fe40007ffe008 */
[----:B------:R-:W-:-:S02]  /*33d0*/  LOP3.LUT R27, R20, 0x1, RZ, 0xc0, !PT ;  /* 0x00000001141b7812 */ /* 0x000fc400078ec0ff */
[----:B------:R-:W-:-:S03]  /*33e0*/  @P4 ISETP.EQ.U32.AND.EX P6, PT, RZ, RZ, !P6, P3 ;  /* 0x000000ffff00420c */ /* 0x000fc600077c2130 */
[----:B------:R-:W-:Y:S02]  /*33f0*/  @!P0 IMAD.IADD R4, R8, 0x1, R27 ;  /* 0x0000000108048824 */ /* 0x000fe400078e021b */
[----:B------:R-:W-:Y:S01]  /*3400*/  IMAD.MOV.U32 R26, RZ, RZ, 0x1 ;  /* 0x00000001ff1a7424 */ /* 0x000fe200078e00ff */
[----:B------:R-:W-:Y:S02]  /*3410*/  @P4 SEL R26, RZ, 0x1, !P6 ;  /* 0x00000001ff1a4807 */ /* 0x000fe40007000000 */
[----:B------:R-:W-:Y:S02]  /*3420*/  ISETP.NE.AND P4, PT, R4, 0x3, PT ;  /* 0x000000030400780c */ /* 0x000fe40003f85270 */
[----:B------:R-:W-:-:S04]  /*3430*/  SHF.R.U32.HI R8, RZ, 0x4, R5 ;  /* 0x00000004ff087819 */ /* 0x000fc80000011605 */
[----:B------:R-:W-:Y:S02]  /*3440*/  LOP3.LUT R8, R8, 0x1, RZ, 0xc0, !PT ;  /* 0x0000000108087812 */ /* 0x000fe400078ec0ff */
[----:B------:R-:W-:Y:S02]  /*3450*/  SHF.R.U32.HI R20, RZ, 0x4, R9 ;  /* 0x00000004ff147819 */ /* 0x000fe40000011609 */
[----:B------:R-:W-:-:S03]  /*3460*/  IADD3 R7, PT, PT, R8, R7, R18 ;  /* 0x0000000708077210 */ /* 0x000fc60007ffe012 */
[----:B------:R-:W-:Y:S02]  /*3470*/  @P4 ISETP.NE.U32.AND P3, PT, R21, 0x1, PT ;  /* 0x000000011500480c */ /* 0x000fe40003f65070 */
[----:B------:R-:W-:Y:S02]  /*3480*/  @P4 ISETP.NE.AND P5, PT, R4, 0x2, PT ;  /* 0x000000020400480c */ /* 0x000fe40003fa5270 */
[----:B------:R-:W-:Y:S02]  /*3490*/  @P4 ISETP.NE.U32.AND.EX P3, PT, RZ, RZ, PT, P3 ;  /* 0x000000ffff00420c */ /* 0x000fe40003f65130 */
[----:B------:R-:W-:Y:S02]  /*34a0*/  @P4 SEL R4, RZ, 0x4, P5 ;  /* 0x00000004ff044807 */ /* 0x000fe40002800000 */
[----:B------:R-:W-:Y:S02]  /*34b0*/  LOP3.LUT R20, R20, 0x1, RZ, 0xc0, !PT ;  /* 0x0000000114147812 */ /* 0x000fe400078ec0ff */
[----:B------:R-:W-:-:S02]  /*34c0*/  SEL R7, R7, RZ, P1 ;  /* 0x000000ff07077207 */ /* 0x000fc40000800000 */
[----:B------:R-:W-:Y:S02]  /*34d0*/  ISETP.NE.AND P6, PT, R22, RZ, PT ;  /* 0x000000ff1600720c */ /* 0x000fe40003fc5270 */
[----:B------:R-:W-:Y:S01]  /*34e0*/  LOP3.LUT R22, R26, R25, RZ, 0xfc, !PT ;  /* 0x000000191a167212 */ /* 0x000fe200078efcff */
[----:B------:R-:W-:Y:S01]  /*34f0*/  IMAD.MOV.U32 R25, RZ, RZ, 0x4 ;  /* 0x00000004ff197424 */ /* 0x000fe200078e00ff */
[----:B------:R-:W-:Y:S02]  /*3500*/  @P4 SEL R25, R4, RZ, !P3 ;  /* 0x000000ff04194207 */ /* 0x000fe40005800000 */
[----:B------:R-:W-:Y:S02]  /*3510*/  IADD3 R7, PT, PT, R21, R7, R20 ;  /* 0x0000000715077210 */ /* 0x000fe40007ffe014 */
[----:B------:R-:W-:Y:S02]  /*3520*/  SEL R4, R27, RZ, !P0 ;  /* 0x000000ff1b047207 */ /* 0x000fe40004000000 */
[----:B------:R-:W-:-:S02]  /*3530*/  SHF.R.U32.HI R21, RZ, 0x4, R3 ;  /* 0x00000004ff157819 */ /* 0x000fc40000011603 */
[----:B------:R-:W-:Y:S02]  /*3540*/  IADD3 R23, PT, PT, R4, R7, R23 ;  /* 0x0000000704177210 */ /* 0x000fe40007ffe017 */
[----:B------:R-:W-:-:S05]  /*3550*/  LOP3.LUT R24, R21, 0x1, RZ, 0xc0, !PT ;  /* 0x0000000115187812 */ /* 0x000fca00078ec0ff */
[----:B------:R-:W-:-:S05]  /*3560*/  @!P0 IMAD.IADD R7, R23, 0x1, R24 ;  /* 0x0000000117078824 */ /* 0x000fca00078e0218 */
[----:B------:R-:W-:Y:S02]  /*3570*/  ISETP.NE.AND P4, PT, R7, 0x3, PT ;  /* 0x000000030700780c */ /* 0x000fe40003f85270 */
[----:B------:R-:W-:Y:S01]  /*3580*/  SHF.R.U32.HI R21, RZ, 0x5, R5 ;  /* 0x00000005ff157819 */ /* 0x000fe20000011605 */
[----:B------:R-:W-:Y:S01]  /*3590*/  IMAD.MOV.U32 R23, RZ, RZ, 0x8 ;  /* 0x00000008ff177424 */ /* 0x000fe200078e00ff */
[----:B------:R-:W-:-:S09]  /*35a0*/  LOP3.LUT R22, R22, R25, RZ, 0xfc, !PT ;  /* 0x0000001916167212 */ /* 0x000fd200078efcff */
[----:B------:R-:W-:Y:S02]  /*35b0*/  @P4 ISETP.NE.U32.AND P3, PT, R15, 0x1, PT ;  /* 0x000000010f00480c */ /* 0x000fe40003f65070 */
[----:B------:R-:W-:Y:S02]  /*35c0*/  @P4 ISETP.NE.AND P5, PT, R7, 0x2, PT ;  /* 0x000000020700480c */ /* 0x000fe40003fa5270 */
[----:B------:R-:W-:Y:S02]  /*35d0*/  @P4 ISETP.NE.U32.AND.EX P3, PT, RZ, RZ, PT, P3 ;  /* 0x000000ffff00420c */ /* 0x000fe40003f65130 */
[----:B------:R-:W-:Y:S02]  /*35e0*/  @P4 SEL R7, RZ, 0x8, P5 ;  /* 0x00000008ff074807 */ /* 0x000fe40002800000 */
[----:B------:R-:W-:Y:S02]  /*35f0*/  LOP3.LUT R21, R21, 0x1, RZ, 0xc0, !PT ;  /* 0x0000000115157812 */ /* 0x000fe400078ec0ff */
[----:B------:R-:W-:-:S02]  /*3600*/  @P4 SEL R23, R7, RZ, !P3 ;  /* 0x000000ff07174207 */ /* 0x000fc40005800000 */
[----:B------:R-:W-:Y:S02]  /*3610*/  IADD3 R18, PT, PT, R21, R18, R8 ;  /* 0x0000001215127210 */ /* 0x000fe40007ffe008 */
[----:B------:R-:W-:Y:S02]  /*3620*/  LOP3.LUT R23, R22, R23, RZ, 0xfc, !PT ;  /* 0x0000001716177212 */ /* 0x000fe400078efcff */
[----:B------:R-:W-:Y:S02]  /*3630*/  SHF.R.U32.HI R22, RZ, 0x5, R9 ;  /* 0x00000005ff167819 */ /* 0x000fe40000011609 */
[----:B------:R-:W-:Y:S02]  /*3640*/  SEL R18, R18, RZ, P1 ;  /* 0x000000ff12127207 */ /* 0x000fe40000800000 */
[----:B------:R-:W-:Y:S02]  /*3650*/  LOP3.LUT R22, R22, 0x1, RZ, 0xc0, !PT ;  /* 0x0000000116167812 */ /* 0x000fe400078ec0ff */
[----:B------:R-:W-:-:S02]  /*3660*/  SHF.R.U32.HI R7, RZ, 0x5, R3 ;  /* 0x00000005ff077819 */ /* 0x000fc40000011603 */
[----:B------:R-:W-:Y:S02]  /*3670*/  IADD3 R18, PT, PT, R15, R18, R22 ;  /* 0x000000120f127210 */ /* 0x000fe40007ffe016 */
[----:B------:R-:W-:Y:S02]  /*3680*/  SEL R15, R24, RZ, !P0 ;  /* 0x000000ff180f7207 */ /* 0x000fe40004000000 */
[----:B------:R-:W-:Y:S02]  /*3690*/  LOP3.LUT R25, R7, 0x1, RZ, 0xc0, !PT ;  /* 0x0000000107197812 */ /* 0x000fe400078ec0ff */
[----:B------:R-:W-:-:S05]  /*36a0*/  IADD3 R4, PT, PT, R15, R18, R4 ;  /* 0x000000120f047210 */ /* 0x000fca0007ffe004 */
[----:B------:R-:W-:-:S05]  /*36b0*/  @!P0 IMAD.IADD R18, R4, 0x1, R25 ;  /* 0x0000000104128824 */ /* 0x000fca00078e0219 */
[----:B------:R-:W-:Y:S01]  /*36c0*/  ISETP.NE.AND P4, PT, R18, 0x3, PT ;  /* 0x000000031200780c */ /* 0x000fe20003f85270 */
[----:B------:R-:W-:-:S12]  /*36d0*/  IMAD.MOV.U32 R4, RZ, RZ, 0x10 ;  /* 0x00000010ff047424 */ /* 0x000fd800078e00ff */
[----:B------:R-:W-:Y:S02]  /*36e0*/  @P4 ISETP.NE.U32.AND P3, PT, R20, 0x1, PT ;  /* 0x000000011400480c */ /* 0x000fe40003f65070 */
[----:B------:R-:W-:Y:S02]  /*36f0*/  @P4 ISETP.NE.AND P5, PT, R18, 0x2, PT ;  /* 0x000000021200480c */ /* 0x000fe40003fa5270 */
[----:B------:R-:W-:Y:S02]  /*3700*/  @P4 ISETP.NE.U32.AND.EX P3, PT, RZ, RZ, PT, P3 ;  /* 0x000000ffff00420c */ /* 0x000fe40003f65130 */
[----:B------:R-:W-:-:S04]  /*3710*/  @P4 SEL R7, RZ, 0x10, P5 ;  /* 0x00000010ff074807 */ /* 0x000fc80002800000 */
[----:B------:R-:W-:Y:S02]  /*3720*/  @P4 SEL R4, R7, RZ, !P3 ;  /* 0x000000ff07044207 */ /* 0x000fe40005800000 */
[----:B------:R-:W-:-:S04]  /*3730*/  SHF.R.U32.HI R7, RZ, 0x6, R5 ;  /* 0x00000006ff077819 */ /* 0x000fc80000011605 */
[----:B------:R-:W-:Y:S02]  /*3740*/  LOP3.LUT R7, R7, 0x1, RZ, 0xc0, !PT ;  /* 0x0000000107077812 */ /* 0x000fe400078ec0ff */
[----:B------:R-:W-:Y:S02]  /*3750*/  SHF.R.U32.HI R18, RZ, 0x6, R9 ;  /* 0x00000006ff127819 */ /* 0x000fe40000011609 */
[----:B------:R-:W-:Y:S02]  /*3760*/  IADD3 R8, PT, PT, R7, R8, R21 ;  /* 0x0000000807087210 */ /* 0x000fe40007ffe015 */
[----:B------:R-:W-:Y:S02]  /*3770*/  LOP3.LUT R4, R23, R4, RZ, 0xfc, !PT ;  /* 0x0000000417047212 */ /* 0x000fe400078efcff */
[----:B------:R-:W-:Y:S02]  /*3780*/  LOP3.LUT R18, R18, 0x1, RZ, 0xc0, !PT ;  /* 0x0000000112127812 */ /* 0x000fe400078ec0ff */
[----:B------:R-:W-:-:S02]  /*3790*/  SEL R23, R8, RZ, P1 ;  /* 0x000000ff08177207 */ /* 0x000fc40000800000 */
[----:B------:R-:W-:Y:S02]  /*37a0*/  SEL R24, R25, RZ, !P0 ;  /* 0x000000ff19187207 */ /* 0x000fe40004000000 */
[----:B------:R-:W-:Y:S02]  /*37b0*/  IADD3 R20, PT, PT, R20, R23, R18 ;  /* 0x0000001714147210 */ /* 0x000fe40007ffe012 */
[----:B------:R-:W-:Y:S02]  /*37c0*/  SHF.R.U32.HI R8, RZ, 0x6, R3 ;  /* 0x00000006ff087819 */ /* 0x000fe40000011603 */
[----:B------:R-:W-:Y:S02]  /*37d0*/  IADD3 R15, PT, PT, R24, R20, R15 ;  /* 0x00000014180f7210 */ /* 0x000fe40007ffe00f */
[----:B------:R-:W-:Y:S02]  /*37e0*/  LOP3.LUT R26, R8, 0x1, RZ, 0xc0, !PT ;  /* 0x00000001081a7812 */ /* 0x000fe400078ec0ff */
[----:B------:R-:W-:-:S03]  /*37f0*/  SHF.R.U32.HI R8, RZ, 0x7, R5 ;  /* 0x00000007ff087819 */ /* 0x000fc60000011605 */
[----:B------:R-:W-:Y:S01]  /*3800*/  @!P0 IMAD.IADD R20, R15, 0x1, R26 ;  /* 0x000000010f148824 */ /* 0x000fe200078e021a */
[----:B------:R-:W-:Y:S01]  /*3810*/  LOP3.LUT R8, R8, 0x1, RZ, 0xc0, !PT ;  /* 0x0000000108087812 */ /* 0x000fe200078ec0ff */
[----:B------:R-:W-:Y:S01]  /*3820*/  UMOV UR7, URZ ;  /* 0x000000ff00077c82 */ /* 0x000fe20008000000 */
[----:B------:R-:W-:Y:S01]  /*3830*/  UMOV UR6, URZ ;  /* 0x000000ff00067c82 */ /* 0x000fe20008000000 */
[----:B------:R-:W-:Y:S01]  /*3840*/  UMOV UR5, URZ ;  /* 0x000000ff00057c82 */ /* 0x000fe20008000000 */
[----:B------:R-:W-:Y:S01]  /*3850*/  ISETP.NE.AND P5, PT, R20, 0x3, PT ;  /* 0x000000031400780c */ /* 0x000fe20003fa5270 */
[----:B------:R-:W-:Y:S01]  /*3860*/  UMOV UR9, URZ ;  /* 0x000000ff00097c82 */ /* 0x000fe20008000000 */
[----:B------:R-:W-:Y:S01]  /*3870*/  UMOV UR8, URZ ;  /* 0x000000ff00087c82 */ /* 0x000fe20008000000 */
[----:B------:R-:W-:Y:S01]  /*3880*/  ULOP3.LUT UR20, UR5, UR7, UR6, 0xfe, !UPT ;  /* 0x0000000705147292 */ /* 0x000fe2000f8efe06 */
[----:B------:R-:W-:Y:S01]  /*3890*/  IADD3 R21, PT, PT, R8, R21, R7 ;  /* 0x0000001508157210 */ /* 0x000fe20007ffe007 */
[----:B------:R-:W-:Y:S01]  /*38a0*/  UMOV UR11, URZ ;  /* 0x000000ff000b7c82 */ /* 0x000fe20008000000 */
[----:B------:R-:W-:Y:S01]  /*38b0*/  SHF.R.U32.HI R15, RZ, 0x7, R9 ;  /* 0x00000007ff0f7819 */ /* 0x000fe20000011609 */
[----:B------:R-:W-:Y:S01]  /*38c0*/  UMOV UR4, URZ ;  /* 0x000000ff00047c82 */ /* 0x000fe20008000000 */
[----:B------:R-:W-:-:S02]  /*38d0*/  ULOP3.LUT UR7, UR7, UR9, UR8, 0xfe, !UPT ;  /* 0x0000000907077292 */ /* 0x000fc4000f8efe08 */
[----:B------:R-:W-:Y:S01]  /*38e0*/  ULOP3.LUT UR20, UR4, UR20, UR11, 0xfe, !UPT ;  /* 0x0000001404147292 */ /* 0x000fe2000f8efe0b */
[----:B------:R-:W-:Y:S01]  /*38f0*/  LOP3.LUT R15, R15, 0x1, RZ, 0xc0, !PT ;  /* 0x000000010f0f7812 */ /* 0x000fe200078ec0ff */
[----:B------:R-:W-:Y:S01]  /*3900*/  UMOV UR18, URZ ;  /* 0x000000ff00127c82 */ /* 0x000fe20008000000 */
[----:B------:R-:W-:Y:S01]  /*3910*/  SEL R21, R21, RZ, P1 ;  /* 0x000000ff15157207 */ /* 0x000fe20000800000 */
[----:B------:R-:W-:Y:S01]  /*3920*/  UMOV UR17, URZ ;  /* 0x000000ff00117c82 */ /* 0x000fe20008000000 */
[----:B------:R-:W-:Y:S01]  /*3930*/  UMOV UR16, URZ ;  /* 0x000000ff00107c82 */ /* 0x000fe20008000000 */
[----:B------:R-:W-:Y:S01]  /*3940*/  UMOV UR10, URZ ;  /* 0x000000ff000a7c82 */ /* 0x000fe20008000000 */
[----:B------:R-:W-:Y:S01]  /*3950*/  UMOV UR19, URZ ;  /* 0x000000ff00137c82 */ /* 0x000fe20008000000 */
[----:B------:R-:W-:Y:S01]  /*3960*/  ULOP3.LUT UR5, UR5, UR7, UR6, 0xfe, !UPT ;  /* 0x0000000705057292 */ /* 0x000fe2000f8efe06 */
[----:B------:R-:W-:Y:S01]  /*3970*/  LOP3.LUT R13, R13, R16, RZ, 0xfc, !PT ;  /* 0x000000100d0d7212 */ /* 0x000fe200078efcff */
[----:B------:R-:W-:Y:S01]  /*3980*/  ULOP3.LUT UR16, UR16, UR18, UR17, 0xfe, !UPT ;  /* 0x0000001210107292 */ /* 0x000fe2000f8efe11 */
[----:B------:R-:W-:Y:S01]  /*3990*/  IMAD.MOV.U32 R16, RZ, RZ, RZ ;  /* 0x000000ffff107224 */ /* 0x000fe200078e00ff */
[----:B------:R-:W-:Y:S01]  /*39a0*/  ULOP3.LUT UR10, UR10, UR20, UR19, 0xfe, !UPT ;  /* 0x000000140a0a7292 */ /* 0x000fe2000f8efe13 */
[----:B------:R-:W-:Y:S01]  /*39b0*/  @P5 ISETP.NE.AND P4, PT, R20, 0x2, PT ;  /* 0x000000021400580c */ /* 0x000fe20003f85270 */
[----:B------:R-:W-:Y:S01]  /*39c0*/  UMOV UR15, URZ ;  /* 0x000000ff000f7c82 */ /* 0x000fe20008000000 */
[----:B------:R-:W-:Y:S01]  /*39d0*/  IADD3 R25, PT, PT, R22, R21, R15 ;  /* 0x0000001516197210 */ /* 0x000fe20007ffe00f */
[----:B------:R-:W-:Y:S01]  /*39e0*/  UMOV UR14, URZ ;  /* 0x000000ff000e7c82 */ /* 0x000fe20008000000 */
[----:B------:R-:W-:Y:S01]  /*39f0*/  LOP3.LUT R2, R17, R2, RZ, 0xfc, !PT ;  /* 0x0000000211027212 */ /* 0x000fe200078efcff */
[----:B------:R-:W-:Y:S01]  /*3a00*/  ULOP3.LUT UR4, UR4, UR5, UR11, 0xfe, !UPT ;  /* 0x0000000504047292 */ /* 0x000fe2000f8efe0b */
[----:B------:R-:W-:Y:S01]  /*3a10*/  SEL R20, R26, RZ, !P0 ;  /* 0x000000ff1a147207 */ /* 0x000fe20004000000 */
[----:B------:R-:W-:Y:S01]  /*3a20*/  IMAD.MOV.U32 R17, RZ, RZ, RZ ;  /* 0x000000ffff117224 */ /* 0x000fe200078e00ff */
[----:B------:R-:W-:Y:S01]  /*3a30*/  SHF.R.U32.HI R21, RZ, 0x7, R3 ;  /* 0x00000007ff157819 */ /* 0x000fe20000011603 */
[----:B------:R-:W-:Y:S01]  /*3a40*/  ULOP3.LUT UR14, UR14, UR16, UR15, 0xfe, !UPT ;  /* 0x000000100e0e7292 */ /* 0x000fe2000f8efe0f */
[----:B------:R-:W-:Y:S01]  /*3a50*/  LOP3.LUT R16, R16, UR10, RZ, 0xfc, !PT ;  /* 0x0000000a10107c12 */ /* 0x000fe2000f8efcff */
[----:B------:R-:W-:Y:S01]  /*3a60*/  UMOV UR13, URZ ;  /* 0x000000ff000d7c82 */ /* 0x000fe20008000000 */
[----:B------:R-:W-:Y:S01]  /*3a70*/  UMOV UR12, URZ ;  /* 0x000000ff000c7c82 */ /* 0x000fe20008000000 */
[----:B------:R-:W-:Y:S01]  /*3a80*/  LOP3.LUT R21, R21, 0x1, RZ, 0xc0, !PT ;  /* 0x0000000115157812 */ /* 0x000fe200078ec0ff */
[----:B------:R-:W-:Y:S01]  /*3a90*/  ULOP3.LUT UR12, UR12, UR14, UR13, 0xfe, !UPT ;  /* 0x0000000e0c0c7292 */ /* 0x000fe2000f8efe0d */
[----:B------:R-:W-:Y:S01]  /*3aa0*/  IADD3 R24, PT, PT, R20, R25, R24 ;  /* 0x0000001914187210 */ /* 0x000fe20007ffe018 */
[----:B------:R-:W-:Y:S01]  /*3ab0*/  UMOV UR7, URZ ;  /* 0x000000ff00077c82 */ /* 0x000fe20008000000 */
[----:B------:R-:W-:Y:S01]  /*3ac0*/  LOP3.LUT R14, R14, R19, RZ, 0xfc, !PT ;  /* 0x000000130e0e7212 */ /* 0x000fe200078efcff */
[----:B------:R-:W-:Y:S01]  /*3ad0*/  IMAD.MOV.U32 R19, RZ, RZ, RZ ;  /* 0x000000ffff137224 */ /* 0x000fe200078e00ff */
[----:B------:R-:W-:Y:S01]  /*3ae0*/  LOP3.LUT R17, R17, UR4, RZ, 0xfc, !PT ;  /* 0x0000000411117c12 */ /* 0x000fe2000f8efcff */
[----:B------:R-:W-:Y:S01]  /*3af0*/  UMOV UR5, URZ ;  /* 0x000000ff00057c82 */ /* 0x000fe20008000000 */
[----:B------:R-:W-:Y:S01]  /*3b00*/  UMOV UR4, URZ ;  /* 0x000000ff00047c82 */ /* 0x000fe20008000000 */
[----:B------:R-:W-:Y:S01]  /*3b10*/  SHF.L.U64.HI R16, R13, 0x8, R16 ;  /* 0x000000080d107819 */ /* 0x000fe20000010210 */
[----:B------:R-:W-:Y:S01]  /*3b20*/  ULOP3.LUT UR7, UR4, UR7, UR5, 0xfe, !UPT ;  /* 0x0000000704077292 */ /* 0x000fe2000f8efe05 */
[----:B------:R-:W-:-:S02]  /*3b30*/  @!P0 IMAD.IADD R25, R24, 0x1, R21 ;  /* 0x0000000118198824 */ /* 0x000fc400078e0215 */
[----:B------:R-:W-:Y:S01]  /*3b40*/  LOP3.LUT R19, R16, UR12, R19, 0xfe, !PT ;  /* 0x0000000c10137c12 */ /* 0x000fe2000f8efe13 */
[----:B------:R-:W-:Y:S01]  /*3b50*/  ULOP3.LUT UR6, UR4, UR7, UR6, 0xfe, !UPT ;  /* 0x0000000704067292 */ /* 0x000fe2000f8efe06 */
[----:B------:R-:W-:Y:S02]  /*3b60*/  SHF.L.U64.HI R16, R14, 0x10, R17 ;  /* 0x000000100e107819 */ /* 0x000fe40000010211 */
[----:B------:R-:W-:Y:S02]  /*3b70*/  @P5 SEL R17, RZ, 0x20, P4 ;  /* 0x00000020ff115807 */ /* 0x000fe40002000000 */
[----:B------:R-:W-:Y:S01]  /*3b80*/  ISETP.NE.AND P4, PT, R25, 0x3, PT ;  /* 0x000000031900780c */ /* 0x000fe20003f85270 */
[----:B------:R-:W-:Y:S01]  /*3b90*/  ULOP3.LUT UR4, UR4, UR6, UR5, 0xfe, !UPT ;  /* 0x0000000604047292 */ /* 0x000fe2000f8efe05 */
[----:B------:R-:W-:Y:S01]  /*3ba0*/  LOP3.LUT R16, R16, R19, RZ, 0xfc, !PT ;  /* 0x0000001310107212 */ /* 0x000fe200078efcff */
[----:B------:R-:W-:Y:S01]  /*3bb0*/  IMAD.MOV.U32 R19, RZ, RZ, RZ ;  /* 0x000000ffff137224 */ /* 0x000fe200078e00ff */
[----:B------:R-:W-:Y:S01]  /*3bc0*/  @P5 ISETP.NE.U32.AND P3, PT, R22, 0x1, PT ;  /* 0x000000011600580c */ /* 0x000fe20003f65070 */
[----:B------:R-:W-:-:S03]  /*3bd0*/  IMAD.MOV.U32 R23, RZ, RZ, 0x20 ;  /* 0x00000020ff177424 */ /* 0x000fc600078e00ff */
[----:B------:R-:W-:Y:S02]  /*3be0*/  @P5 ISETP.NE.U32.AND.EX P3, PT, RZ, RZ, PT, P3 ;  /* 0x000000ffff00520c */ /* 0x000fe40003f65130 */
[----:B------:R-:W-:Y:S02]  /*3bf0*/  LOP3.LUT R19, R19, UR4, RZ, 0xfc, !PT ;  /* 0x0000000413137c12 */ /* 0x000fe4000f8efcff */
[----:B------:R-:W-:Y:S02]  /*3c00*/  @P5 SEL R23, R17, RZ, !P3 ;  /* 0x000000ff11175207 */ /* 0x000fe40005800000 */
[----:B------:R-:W-:Y:S02]  /*3c10*/  SHF.L.U64.HI R19, R2, 0x18, R19 ;  /* 0x0000001802137819 */ /* 0x000fe40000010213 */
[----:B------:R-:W-:Y:S02]  /*3c20*/  @P4 ISETP.NE.AND P5, PT, R25, 0x2, PT ;  /* 0x000000021900480c */ /* 0x000fe40003fa5270 */
[----:B------:R-:W-:-:S02]  /*3c30*/  @P4 ISETP.NE.U32.AND P3, PT, R18, 0x1, PT ;  /* 0x000000011200480c */ /* 0x000fc40003f65070 */
[----:B------:R-:W-:Y:S02]  /*3c40*/  SHF.R.U32.HI R17, RZ, 0x8, R5 ;  /* 0x00000008ff117819 */ /* 0x000fe40000011605 */
[----:B------:R-:W-:Y:S02]  /*3c50*/  LOP3.LUT R19, R19, R16, RZ, 0xfc, !PT ;  /* 0x0000001013137212 */ /* 0x000fe400078efcff */
[----:B------:R-:W-:Y:S02]  /*3c60*/  @P4 ISETP.NE.U32.AND.EX P3, PT, RZ, RZ, PT, P3 ;  /* 0x000000ffff00420c */ /* 0x000fe40003f65130 */
[----:B------:R-:W-:Y:S02]  /*3c70*/  @P4 SEL R16, RZ, 0x40, P5 ;  /* 0x00000040ff104807 */ /* 0x000fe40002800000 */
[----:B------:R-:W-:Y:S01]  /*3c80*/  LOP3.LUT R17, R17, 0x1, RZ, 0xc0, !PT ;  /* 0x0000000111117812 */ /* 0x000fe200078ec0ff */
[----:B------:R-:W-:Y:S01]  /*3c90*/  IMAD.MOV.U32 R22, RZ, RZ, 0x40 ;  /* 0x00000040ff167424 */ /* 0x000fe200078e00ff */
[----:B------:R-:W-:-:S02]  /*3ca0*/  @P4 SEL R22, R16, RZ, !P3 ;  /* 0x000000ff10164207 */ /* 0x000fc40005800000 */
        /* <DEDUP_REMOVED lines=10> */
[----:B------:R-:W-:Y:S02]  /*3d50*/  ISETP.NE.AND P4, PT, R25, 0x3, PT ;  /* 0x000000031900780c */ /* 0x000fe40003f85270 */
[----:B------:R-:W-:-:S04]  /*3d60*/  SHF.R.U32.HI R16, RZ, 0x9, R5 ;  /* 0x00000009ff107819 */ /* 0x000fc80000011605 */
[----:B------:R-:W-:Y:S02]  /*3d70*/  LOP3.LUT R16, R16, 0x1, RZ, 0xc0, !PT ;  /* 0x0000000110107812 */ /* 0x000fe400078ec0ff */
[----:B------:R-:W-:Y:S02]  /*3d80*/  LOP3.LUT R20, R22, R4, R23, 0xfe, !PT ;  /* 0x0000000416147212 */ /* 0x000fe400078efe17 */
[----:B------:R-:W-:-:S03]  /*3d90*/  IADD3 R4, PT, PT, R16, R8, R17 ;  /* 0x0000000810047210 */ /* 0x000fc60007ffe011 */
[----:B------:R-:W-:Y:S02]  /*3da0*/  @P4 ISETP.NE.U32.AND P3, PT, R15, 0x1, PT ;  /* 0x000000010f00480c */ /* 0x000fe40003f65070 */
[----:B------:R-:W-:Y:S02]  /*3db0*/  @P4 ISETP.NE.AND P5, PT, R25, 0x2, PT ;  /* 0x000000021900480c */ /* 0x000fe40003fa5270 */
[----:B------:R-:W-:Y:S02]  /*3dc0*/  SHF.R.U32.HI R8, RZ, 0x9, R9 ;  /* 0x00000009ff087819 */ /* 0x000fe40000011609 */
[----:B------:R-:W-:Y:S02]  /*3dd0*/  @P4 ISETP.NE.U32.AND.EX P3, PT, RZ, RZ, PT, P3 ;  /* 0x000000ffff00420c */ /* 0x000fe40003f65130 */
[----:B------:R-:W-:Y:S01]  /*3de0*/  @P4 SEL R23, RZ, 0x80, P5 ;  /* 0x00000080ff174807 */ /* 0x000fe20002800000 */
[----:B------:R-:W-:Y:S01]  /*3df0*/  IMAD.MOV.U32 R22, RZ, RZ, 0x80 ;  /* 0x00000080ff167424 */ /* 0x000fe200078e00ff */
[----:B------:R-:W-:-:S02]  /*3e00*/  LOP3.LUT R8, R8, 0x1, RZ, 0xc0, !PT ;  /* 0x0000000108087812 */ /* 0x000fc400078ec0ff */
[----:B------:R-:W-:Y:S02]  /*3e10*/  SEL R4, R4, RZ, P1 ;  /* 0x000000ff04047207 */ /* 0x000fe40000800000 */
[----:B------:R-:W-:Y:S02]  /*3e20*/  @P4 SEL R22, R23, RZ, !P3 ;  /* 0x000000ff17164207 */ /* 0x000fe40005800000 */
[----:B------:R-:W-:Y:S02]  /*3e30*/  IADD3 R15, PT, PT, R15, R4, R8 ;  /* 0x000000040f0f7210 */ /* 0x000fe40007ffe008 */
[----:B------:R-:W-:Y:S02]  /*3e40*/  LOP3.LUT R4, R19, R20, R22, 0xfe, !PT ;  /* 0x0000001413047212 */ /* 0x000fe400078efe16 */
[----:B------:R-:W-:Y:S02]  /*3e50*/  SHF.R.U32.HI R19, RZ, 0xa, R5 ;  /* 0x0000000aff137819 */ /* 0x000fe40000011605 */
[----:B------:R-:W-:-:S02]  /*3e60*/  SHF.R.U32.HI R20, RZ, 0x9, R3 ;  /* 0x00000009ff147819 */ /* 0x000fc40000011603 */
[----:B------:R-:W-:Y:S02]  /*3e70*/  SEL R21, R21, RZ, !P0 ;  /* 0x000000ff15157207 */ /* 0x000fe40004000000 */
[----:B------:R-:W-:Y:S02]  /*3e80*/  LOP3.LUT R19, R19, 0x1, RZ, 0xc0, !PT ;  /* 0x0000000113137812 */ /* 0x000fe400078ec0ff */
[----:B------:R-:W-:Y:S02]  /*3e90*/  LOP3.LUT R23, R20, 0x1, RZ, 0xc0, !PT ;  /* 0x0000000114177812 */ /* 0x000fe400078ec0ff */
[----:B------:R-:W-:Y:S02]  /*3ea0*/  IADD3 R18, PT, PT, R21, R15, R18 ;  /* 0x0000000f15127210 */ /* 0x000fe40007ffe012 */
[----:B------:R-:W-:Y:S02]  /*3eb0*/  SHF.R.U32.HI R20, RZ, 0xa, R9 ;  /* 0x0000000aff147819 */ /* 0x000fe40000011609 */
[----:B------:R-:W-:Y:S01]  /*3ec0*/  IADD3 R17, PT, PT, R19, R17, R16 ;  /* 0x0000001113117210 */ /* 0x000fe20007ffe010 */
[----:B------:R-:W-:Y:S01]  /*3ed0*/  @!P0 IMAD.IADD R15, R18, 0x1, R23 ;  /* 0x00000001120f8824 */ /* 0x000fe200078e0217 */
[----:B------:R-:W-:-:S02]  /*3ee0*/  LOP3.LUT R18, R20, 0x1, RZ, 0xc0, !PT ;  /* 0x0000000114127812 */ /* 0x000fc400078ec0ff */
[----:B------:R-:W-:Y:S02]  /*3ef0*/  SEL R17, R17, RZ, P1 ;  /* 0x000000ff11117207 */ /* 0x000fe40000800000 */
[----:B------:R-:W-:Y:S02]  /*3f00*/  SHF.R.U32.HI R20, RZ, 0xa, R3 ;  /* 0x0000000aff147819 */ /* 0x000fe40000011603 */
[----:B------:R-:W-:Y:S02]  /*3f10*/  SEL R22, R23, RZ, !P0 ;  /* 0x000000ff17167207 */ /* 0x000fe40004000000 */
[----:B------:R-:W-:Y:S02]  /*3f20*/  IADD3 R17, PT, PT, R7, R17, R18 ;  /* 0x0000001107117210 */ /* 0x000fe40007ffe012 */
[----:B------:R-:W-:Y:S02]  /*3f30*/  LOP3.LUT R25, R20, 0x1, RZ, 0xc0, !PT ;  /* 0x0000000114197812 */ /* 0x000fe400078ec0ff */
[----:B------:R-:W-:-:S05]  /*3f40*/  IADD3 R20, PT, PT, R22, R17, R21 ;  /* 0x0000001116147210 */ /* 0x000fca0007ffe015 */
[----:B------:R-:W-:-:S05]  /*3f50*/  @!P0 IMAD.IADD R17, R20, 0x1, R25 ;  /* 0x0000000114118824 */ /* 0x000fca00078e0219 */
[----:B------:R-:W-:Y:S02]  /*3f60*/  ISETP.NE.AND P4, PT, R17, 0x3, PT ;  /* 0x000000031100780c */ /* 0x000fe40003f85270 */
[----:B------:R-:W-:Y:S01]  /*3f70*/  SHF.R.U32.HI R20, RZ, 0xb, R5 ;  /* 0x0000000bff147819 */ /* 0x000fe20000011605 */
[----:B------:R-:W-:-:S03]  /*3f80*/  IMAD.MOV.U32 R21, RZ, RZ, 0x2 ;  /* 0x00000002ff157424 */ /* 0x000fc600078e00ff */
[----:B------:R-:W-:-:S07]  /*3f90*/  LOP3.LUT R20, R20, 0x1, RZ, 0xc0, !PT ;  /* 0x0000000114147812 */ /* 0x000fce00078ec0ff */
[----:B------:R-:W-:Y:S02]  /*3fa0*/  @P4 ISETP.NE.U32.AND P3, PT, R8, 0x1, PT ;  /* 0x000000010800480c */ /* 0x000fe40003f65070 */
[----:B------:R-:W-:Y:S02]  /*3fb0*/  @P4 ISETP.NE.AND P5, PT, R17, 0x2, PT ;  /* 0x000000021100480c */ /* 0x000fe40003fa5270 */
[----:B------:R-:W-:Y:S02]  /*3fc0*/  @P4 ISETP.NE.U32.AND.EX P3, PT, RZ, RZ, PT, P3 ;  /* 0x000000ffff00420c */ /* 0x000fe40003f65130 */
[----:B------:R-:W-:Y:S02]  /*3fd0*/  @P4 SEL R17, RZ, 0x2, P5 ;  /* 0x00000002ff114807 */ /* 0x000fe40002800000 */
[----:B------:R-:W-:Y:S02]  /*3fe0*/  IADD3 R16, PT, PT, R20, R16, R19 ;  /* 0x0000001014107210 */ /* 0x000fe40007ffe013 */
[----:B------:R-:W-:-:S02]  /*3ff0*/  @P4 SEL R21, R17, RZ, !P3 ;  /* 0x000000ff11154207 */ /* 0x000fc40005800000 */
[----:B------:R-:W-:Y:S02]  /*4000*/  SHF.R.U32.HI R17, RZ, 0xb, R9 ;  /* 0x0000000bff117819 */ /* 0x000fe40000011609 */
[----:B------:R-:W-:Y:S02]  /*4010*/  SEL R16, R16, RZ, P1 ;  /* 0x000000ff10107207 */ /* 0x000fe40000800000 */
[----:B------:R-:W-:Y:S02]  /*4020*/  LOP3.LUT R17, R17, 0x1, RZ, 0xc0, !PT ;  /* 0x0000000111117812 */ /* 0x000fe400078ec0ff */
[----:B------:R-:W-:Y:S02]  /*4030*/  SEL R25, R25, RZ, !P0 ;  /* 0x000000ff19197207 */ /* 0x000fe40004000000 */
[----:B------:R-:W-:Y:S02]  /*4040*/  IADD3 R8, PT, PT, R8, R16, R17 ;  /* 0x0000001008087210 */ /* 0x000fe40007ffe011 */
[----:B------:R-:W-:-:S02]  /*4050*/  SHF.R.U32.HI R16, RZ, 0xb, R3 ;  /* 0x0000000bff107819 */ /* 0x000fc40000011603 */
[----:B------:R-:W-:Y:S02]  /*4060*/  IADD3 R22, PT, PT, R25, R8, R22 ;  /* 0x0000000819167210 */ /* 0x000fe40007ffe016 */
[----:B------:R-:W-:-:S05]  /*4070*/  LOP3.LUT R27, R16, 0x1, RZ, 0xc0, !PT ;  /* 0x00000001101b7812 */ /* 0x000fca00078ec0ff */
[----:B------:R-:W-:-:S05]  /*4080*/  @!P0 IMAD.IADD R8, R22, 0x1, R27 ;  /* 0x0000000116088824 */ /* 0x000fca00078e021b */
[----:B------:R-:W-:Y:S02]  /*4090*/  ISETP.NE.AND P5, PT, R8, 0x3, PT ;  /* 0x000000030800780c */ /* 0x000fe40003fa5270 */
[----:B------:R-:W-:-:S11]  /*40a0*/  SHF.R.U32.HI R23, RZ, 0xc, R5 ;  /* 0x0000000cff177819 */ /* 0x000fd60000011605 */
[----:B------:R-:W-:-:S04]  /*40b0*/  @P5 ISETP.NE.AND P4, PT, R8, 0x2, PT ;  /* 0x000000020800580c */ /* 0x000fc80003f85270 */
[----:B------:R-:W-:Y:S02]  /*40c0*/  @P5 SEL R16, RZ, 0x4, P4 ;  /* 0x00000004ff105807 */ /* 0x000fe40002000000 */
[----:B------:R-:W-:Y:S02]  /*40d0*/  ISETP.NE.AND P4, PT, R15, 0x3, PT ;  /* 0x000000030f00780c */ /* 0x000fe40003f85270 */
[----:B------:R-:W-:Y:S01]  /*40e0*/  @P5 ISETP.NE.U32.AND P3, PT, R18, 0x1, PT ;  /* 0x000000011200580c */ /* 0x000fe20003f65070 */
[----:B------:R-:W-:Y:S01]  /*40f0*/  IMAD.MOV.U32 R8, RZ, RZ, 0x4 ;  /* 0x00000004ff087424 */ /* 0x000fe200078e00ff */
[----:B------:R-:W-:Y:S02]  /*4100*/  LOP3.LUT R23, R23, 0x1, RZ, 0xc0, !PT ;  /* 0x0000000117177812 */ /* 0x000fe400078ec0ff */
[----:B------:R-:W-:Y:S02]  /*4110*/  @P5 ISETP.NE.U32.AND.EX P3, PT, RZ, RZ, PT, P3 ;  /* 0x000000ffff00520c */ /* 0x000fe40003f65130 */
[----:B------:R-:W-:-:S02]  /*4120*/  IADD3 R19, PT, PT, R23, R19, R20 ;  /* 0x0000001317137210 */ /* 0x000fc40007ffe014 */
[----:B------:R-:W-:-:S03]  /*4130*/  @P5 SEL R8, R16, RZ, !P3 ;  /* 0x000000ff10085207 */ /* 0x000fc60005800000 */
[----:B------:R-:W-:Y:S02]  /*4140*/  @P4 ISETP.NE.AND P3, PT, R15, 0x2, PT ;  /* 0x000000020f00480c */ /* 0x000fe40003f65270 */
[----:B------:R-:W-:Y:S02]  /*4150*/  SHF.R.U32.HI R15, RZ, 0xc, R9 ;  /* 0x0000000cff0f7819 */ /* 0x000fe40000011609 */
[----:B------:R-:W-:Y:S02]  /*4160*/  SEL R19, R19, RZ, P1 ;  /* 0x000000ff13137207 */ /* 0x000fe40000800000 */
[----:B------:R-:W-:Y:S02]  /*4170*/  LOP3.LUT R15, R15, 0x1, RZ, 0xc0, !PT ;  /* 0x000000010f0f7812 */ /* 0x000fe400078ec0ff */
[----:B------:R-:W-:Y:S02]  /*4180*/  @P4 ISETP.EQ.U32.AND P5, PT, R7, 0x1, PT ;  /* 0x000000010700480c */ /* 0x000fe40003fa2070 */
[----:B------:R-:W-:-:S02]  /*4190*/  IADD3 R18, PT, PT, R18, R19, R15 ;  /* 0x0000001312127210 */ /* 0x000fc40007ffe00f */
[----:B------:R-:W-:Y:S02]  /*41a0*/  SHF.R.U32.HI R7, RZ, 0xc, R3 ;  /* 0x0000000cff077819 */ /* 0x000fe40000011603 */
[----:B------:R-:W-:Y:S02]  /*41b0*/  SEL R22, R27, RZ, !P0 ;  /* 0x000000ff1b167207 */ /* 0x000fe40004000000 */
[----:B------:R-:W-:Y:S02]  /*41c0*/  LOP3.LUT R26, R7, 0x1, RZ, 0xc0, !PT ;  /* 0x00000001071a7812 */ /* 0x000fe400078ec0ff */
[----:B------:R-:W-:-:S05]  /*41d0*/  IADD3 R25, PT, PT, R22, R18, R25 ;  /* 0x0000001216197210 */ /* 0x000fca0007ffe019 */
[----:B------:R-:W-:Y:S01]  /*41e0*/  @!P0 IMAD.IADD R18, R25, 0x1, R26 ;  /* 0x0000000119128824 */ /* 0x000fe200078e021a */
[----:B------:R-:W-:-:S04]  /*41f0*/  @P4 ISETP.EQ.U32.AND.EX P3, PT, RZ, RZ, !P3, P5 ;  /* 0x000000ffff00420c */ /* 0x000fc80005f62150 */
[----:B------:R-:W-:Y:S02]  /*4200*/  ISETP.NE.AND P5, PT, R18, 0x3, PT ;  /* 0x000000031200780c */ /* 0x000fe40003fa5270 */
[----:B------:R-:W-:Y:S01]  /*4210*/  SHF.R.U32.HI R16, RZ, 0xd, R5 ;  /* 0x0000000dff107819 */ /* 0x000fe20000011605 */
[----:B------:R-:W-:Y:S01]  /*4220*/  IMAD.MOV.U32 R24, RZ, RZ, 0x1 ;  /* 0x00000001ff187424 */ /* 0x000fe200078e00ff */
[----:B------:R-:W-:Y:S02]  /*4230*/  @P4 SEL R24, RZ, 0x1, !P3 ;  /* 0x00000001ff184807 */ /* 0x000fe40005800000 */
[----:B------:R-:W-:-:S04]  /*4240*/  LOP3.LUT R16, R16, 0x1, RZ, 0xc0, !PT ;  /* 0x0000000110107812 */ /* 0x000fc800078ec0ff */
[----:B------:R-:W-:-:S03]  /*4250*/  IADD3 R20, PT, PT, R16, R20, R23 ;  /* 0x0000001410147210 */ /* 0x000fc60007ffe017 */
[----:B------:R-:W-:Y:S02]  /*4260*/  @P5 ISETP.NE.AND P4, PT, R18, 0x2, PT ;  /* 0x000000021200580c */ /* 0x000fe40003f85270 */
[----:B------:R-:W-:Y:S02]  /*4270*/  @P5 ISETP.NE.U32.AND P3, PT, R17, 0x1, PT ;  /* 0x000000011100580c */ /* 0x000fe40003f65070 */
[----:B------:R-:W-:Y:S02]  /*4280*/  SHF.R.U32.HI R18, RZ, 0xd, R9 ;  /* 0x0000000dff127819 */ /* 0x000fe40000011609 */
[----:B------:R-:W-:Y:S02]  /*4290*/  @P5 ISETP.NE.U32.AND.EX P3, PT, RZ, RZ, PT, P3 ;  /* 0x000000ffff00520c */ /* 0x000fe40003f65130 */
[----:B------:R-:W-:Y:S02]  /*42a0*/  @P5 SEL R7, RZ, 0x8, P4 ;  /* 0x00000008ff075807 */ /* 0x000fe40002000000 */
[----:B------:R-:W-:-:S02]  /*42b0*/  LOP3.LUT R18, R18, 0x1, RZ, 0xc0, !PT ;  /* 0x0000000112127812 */ /* 0x000fc400078ec0ff */
[----:B------:R-:W-:Y:S01]  /*42c0*/  SEL R20, R20, RZ, P1 ;  /* 0x000000ff14147207 */ /* 0x000fe20000800000 */
[----:B------:R-:W-:Y:S01]  /*42d0*/  IMAD.MOV.U32 R19, RZ, RZ, 0x8 ;  /* 0x00000008ff137424 */ /* 0x000fe200078e00ff */
[----:B------:R-:W-:Y:S02]  /*42e0*/  @P5 SEL R19, R7, RZ, !P3 ;  /* 0x000000ff07135207 */ /* 0x000fe40005800000 */
[----:B------:R-:W-:Y:S02]  /*42f0*/  IADD3 R17, PT, PT, R17, R20, R18 ;  /* 0x0000001411117210 */ /* 0x000fe40007ffe012 */
[----:B------:R-:W-:Y:S02]  /*4300*/  SEL R20, R26, RZ, !P0 ;  /* 0x000000ff1a147207 */ /* 0x000fe40004000000 */
[----:B------:R-:W-:Y:S02]  /*4310*/  SHF.R.U32.HI R7, RZ, 0xd, R3 ;  /* 0x0000000dff077819 */ /* 0x000fe40000011603 */
[----:B------:R-:W-:-:S02]  /*4320*/  IADD3 R22, PT, PT, R20, R17, R22 ;  /* 0x0000001114167210 */ /* 0x000fc40007ffe016 */
[----:B------:R-:W-:-:S05]  /*4330*/  LOP3.LUT R25, R7, 0x1, RZ, 0xc0, !PT ;  /* 0x0000000107197812 */ /* 0x000fca00078ec0ff */
[----:B------:R-:W-:-:S05]  /*4340*/  @!P0 IMAD.IADD R17, R22, 0x1, R25 ;  /* 0x0000000116118824 */ /* 0x000fca00078e0219 */
[----:B------:R-:W-:Y:S02]  /*4350*/  ISETP.NE.AND P5, PT, R17, 0x3, PT ;  /* 0x000000031100780c */ /* 0x000fe40003fa5270 */
[----:B------:R-:W-:-:S04]  /*4360*/  LOP3.LUT R21, R24, R21, RZ, 0xfc, !PT ;  /* 0x0000001518157212 */ /* 0x000fc800078efcff */
[----:B------:R-:W-:-:S07]  /*4370*/  LOP3.LUT R24, R21, R8, RZ, 0xfc, !PT ;  /* 0x0000000815187212 */ /* 0x000fce00078efcff */
[----:B------:R-:W-:Y:S02]  /*4380*/  @P5 ISETP.NE.AND P4, PT, R17, 0x2, PT ;  /* 0x000000021100580c */ /* 0x000fe40003f85270 */
[----:B------:R-:W-:Y:S02]  /*4390*/  @P5 ISETP.NE.U32.AND P3, PT, R15, 0x1, PT ;  /* 0x000000010f00580c */ /* 0x000fe40003f65070 */
[----:B------:R-:W-:Y:S02]  /*43a0*/  SHF.R.U32.HI R17, RZ, 0xe, R5 ;  /* 0x0000000eff117819 */ /* 0x000fe40000011605 */
        /* <DEDUP_REMOVED lines=16> */
[----:B------:R-:W-:Y:S01]  /*44b0*/  SHF.R.U32.HI R20, RZ, 0xf, R5 ;  /* 0x0000000fff147819 */ /* 0x000fe20000011605 */
[----:B------:R-:W-:-:S03]  /*44c0*/  IMAD.MOV.U32 R22, RZ, RZ, 0x20 ;  /* 0x00000020ff167424 */ /* 0x000fc600078e00ff */
[----:B------:R-:W-:-:S07]  /*44d0*/  LOP3.LUT R20, R20, 0x1, RZ, 0xc0, !PT ;  /* 0x0000000114147812 */ /* 0x000fce00078ec0ff */
[----:B------:R-:W-:Y:S02]  /*44e0*/  @P5 ISETP.NE.AND P4, PT, R15, 0x2, PT ;  /* 0x000000020f00580c */ /* 0x000fe40003f85270 */
[----:B------:R-:W-:Y:S02]  /*44f0*/  @P5 ISETP.NE.U32.AND P3, PT, R18, 0x1, PT ;  /* 0x000000011200580c */ /* 0x000fe40003f65070 */
[----:B------:R-:W-:Y:S02]  /*4500*/  @P5 SEL R15, RZ, 0x20, P4 ;  /* 0x00000020ff0f5807 */ /* 0x000fe40002000000 */
[----:B------:R-:W-:Y:S02]  /*4510*/  @P5 ISETP.NE.U32.AND.EX P3, PT, RZ, RZ, PT, P3 ;  /* 0x000000ffff00520c */ /* 0x000fe40003f65130 */
[----:B------:R-:W-:Y:S02]  /*4520*/  IADD3 R16, PT, PT, R20, R16, R17 ;  /* 0x0000001014107210 */ /* 0x000fe40007ffe011 */
[----:B------:R-:W-:-:S02]  /*4530*/  @P5 SEL R22, R15, RZ, !P3 ;  /* 0x000000ff0f165207 */ /* 0x000fc40005800000 */
[----:B------:R-:W-:Y:S02]  /*4540*/  SHF.R.U32.HI R15, RZ, 0xf, R9 ;  /* 0x0000000fff0f7819 */ /* 0x000fe40000011609 */
[----:B------:R-:W-:Y:S02]  /*4550*/  SEL R16, R16, RZ, P1 ;  /* 0x000000ff10107207 */ /* 0x000fe40000800000 */
[----:B------:R-:W-:Y:S02]  /*4560*/  LOP3.LUT R15, R15, 0x1, RZ, 0xc0, !PT ;  /* 0x000000010f0f7812 */ /* 0x000fe400078ec0ff */
[----:B------:R-:W-:Y:S02]  /*4570*/  LOP3.LUT R24, R24, R19, RZ, 0xfc, !PT ;  /* 0x0000001318187212 */ /* 0x000fe400078efcff */
[----:B------:R-:W-:Y:S02]  /*4580*/  IADD3 R19, PT, PT, R18, R16, R15 ;  /* 0x0000001012137210 */ /* 0x000fe40007ffe00f */
[----:B------:R-:W-:-:S02]  /*4590*/  SEL R16, R23, RZ, !P0 ;  /* 0x000000ff17107207 */ /* 0x000fc40004000000 */
[----:B------:R-:W-:Y:S02]  /*45a0*/  SHF.R.U32.HI R18, RZ, 0xf, R3 ;  /* 0x0000000fff127819 */ /* 0x000fe40000011603 */
[----:B------:R-:W-:Y:S02]  /*45b0*/  IADD3 R21, PT, PT, R16, R19, R21 ;  /* 0x0000001310157210 */ /* 0x000fe40007ffe015 */
[----:B------:R-:W-:-:S05]  /*45c0*/  LOP3.LUT R18, R18, 0x1, RZ, 0xc0, !PT ;  /* 0x0000000112127812 */ /* 0x000fca00078ec0ff */
[----:B------:R-:W-:-:S05]  /*45d0*/  @!P0 IMAD.IADD R19, R21, 0x1, R18 ;  /* 0x0000000115138824 */ /* 0x000fca00078e0212 */
[----:B------:R-:W-:Y:S02]  /*45e0*/  ISETP.NE.AND P5, PT, R19, 0x3, PT ;  /* 0x000000031300780c */ /* 0x000fe40003fa5270 */
[----:B------:R-:W-:Y:S01]  /*45f0*/  LOP3.LUT R24, R24, R7, RZ, 0xfc, !PT ;  /* 0x0000000718187212 */ /* 0x000fe200078efcff */
[----:B------:R-:W-:-:S10]  /*4600*/  IMAD.MOV.U32 R7, RZ, RZ, 0x40 ;  /* 0x00000040ff077424 */ /* 0x000fd400078e00ff */
[----:B------:R-:W-:Y:S02]  /*4610*/  @P5 ISETP.NE.AND P4, PT, R19, 0x2, PT ;  /* 0x000000021300580c */ /* 0x000fe40003f85270 */
[----:B------:R-:W-:Y:S02]  /*4620*/  @P5 ISETP.NE.U32.AND P3, PT, R8, 0x1, PT ;  /* 0x000000010800580c */ /* 0x000fe40003f65070 */
[----:B------:R-:W-:Y:S02]  /*4630*/  @P5 SEL R19, RZ, 0x40, P4 ;  /* 0x00000040ff135807 */ /* 0x000fe40002000000 */
[----:B------:R-:W-:-:S04]  /*4640*/  @P5 ISETP.NE.U32.AND.EX P3, PT, RZ, RZ, PT, P3 ;  /* 0x000000ffff00520c */ /* 0x000fc80003f65130 */
[----:B------:R-:W-:Y:S02]  /*4650*/  @P5 SEL R7, R19, RZ, !P3 ;  /* 0x000000ff13075207 */ /* 0x000fe40005800000 */
[----:B------:R-:W-:-:S04]  /*4660*/  SHF.R.U32.HI R19, RZ, 0x10, R5 ;  /* 0x00000010ff137819 */ /* 0x000fc80000011605 */
[----:B------:R-:W-:Y:S02]  /*4670*/  LOP3.LUT R19, R19, 0x1, RZ, 0xc0, !PT ;  /* 0x0000000113137812 */ /* 0x000fe400078ec0ff */
[----:B------:R-:W-:Y:S02]  /*4680*/  LOP3.LUT R7, R7, R24, R22, 0xfe, !PT ;  /* 0x0000001807077212 */ /* 0x000fe400078efe16 */
[----:B------:R-:W-:Y:S02]  /*4690*/  SHF.R.U32.HI R22, RZ, 0x10, R9 ;  /* 0x00000010ff167819 */ /* 0x000fe40000011609 */
[----:B------:R-:W-:Y:S02]  /*46a0*/  IADD3 R21, PT, PT, R19, R17, R20 ;  /* 0x0000001113157210 */ /* 0x000fe40007ffe014 */
[----:B------:R-:W-:Y:S02]  /*46b0*/  LOP3.LUT R17, R22, 0x1, RZ, 0xc0, !PT ;  /* 0x0000000116117812 */ /* 0x000fe400078ec0ff */
[----:B------:R-:W-:-:S02]  /*46c0*/  SEL R21, R21, RZ, P1 ;  /* 0x000000ff15157207 */ /* 0x000fc40000800000 */
[----:B------:R-:W-:Y:S02]  /*46d0*/  SEL R24, R18, RZ, !P0 ;  /* 0x000000ff12187207 */ /* 0x000fe40004000000 */
[----:B------:R-:W-:Y:S02]  /*46e0*/  IADD3 R23, PT, PT, R8, R21, R17 ;  /* 0x0000001508177210 */ /* 0x000fe40007ffe011 */
[----:B------:R-:W-:-:S04]  /*46f0*/  SHF.R.U32.HI R8, RZ, 0x10, R3 ;  /* 0x00000010ff087819 */ /* 0x000fc80000011603 */
[----:B------:R-:W-:Y:S02]  /*4700*/  LOP3.LUT R21, R8, 0x1, RZ, 0xc0, !PT ;  /* 0x0000000108157812 */ /* 0x000fe400078ec0ff */
[----:B------:R-:W-:Y:S02]  /*4710*/  IADD3 R8, PT, PT, R24, R23, R16 ;  /* 0x0000001718087210 */ /* 0x000fe40007ffe010 */
[----:B------:R-:W-:-:S03]  /*4720*/  SHF.R.U32.HI R18, RZ, 0x11, R5 ;  /* 0x00000011ff127819 */ /* 0x000fc60000011605 */
[----:B------:R-:W-:Y:S01]  /*4730*/  @!P0 IMAD.IADD R23, R8, 0x1, R21 ;  /* 0x0000000108178824 */ /* 0x000fe200078e0215 */
[----:B------:R-:W-:Y:S02]  /*4740*/  LOP3.LUT R16, R18, 0x1, RZ, 0xc0, !PT ;  /* 0x0000000112107812 */ /* 0x000fe400078ec0ff */
[----:B------:R-:W-:Y:S02]  /*4750*/  SHF.R.U32.HI R18, RZ, 0x11, R9 ;  /* 0x00000011ff127819 */ /* 0x000fe40000011609 */
[----:B------:R-:W-:Y:S02]  /*4760*/  ISETP.NE.AND P4, PT, R23, 0x3, PT ;  /* 0x000000031700780c */ /* 0x000fe40003f85270 */
[----:B------:R-:W-:Y:S02]  /*4770*/  IADD3 R20, PT, PT, R16, R20, R19 ;  /* 0x0000001410147210 */ /* 0x000fe40007ffe013 */
[----:B------:R-:W-:Y:S02]  /*4780*/  LOP3.LUT R18, R18, 0x1, RZ, 0xc0, !PT ;  /* 0x0000000112127812 */ /* 0x000fe400078ec0ff */
[----:B------:R-:W-:-:S02]  /*4790*/  SEL R20, R20, RZ, P1 ;  /* 0x000000ff14147207 */ /* 0x000fc40000800000 */
[----:B------:R-:W-:Y:S02]  /*47a0*/  SEL R22, R21, RZ, !P0 ;  /* 0x000000ff15167207 */ /* 0x000fe40004000000 */
[----:B------:R-:W-:Y:S02]  /*47b0*/  SHF.R.U32.HI R8, RZ, 0x11, R3 ;  /* 0x00000011ff087819 */ /* 0x000fe40000011603 */
[C---:B------:R-:W-:Y:S02]  /*47c0*/  IADD3 R21, PT, PT, R15.reuse, R20, R18 ;  /* 0x000000140f157210 */ /* 0x040fe40007ffe012 */
[----:B------:R-:W-:Y:S02]  /*47d0*/  LOP3.LUT R25, R8, 0x1, RZ, 0xc0, !PT ;  /* 0x0000000108197812 */ /* 0x000fe400078ec0ff */
[----:B------:R-:W-:Y:S02]  /*47e0*/  @P4 ISETP.NE.U32.AND P3, PT, R15, 0x1, PT ;  /* 0x000000010f00480c */ /* 0x000fe40003f65070 */
[----:B------:R-:W-:-:S02]  /*47f0*/  @P4 ISETP.NE.AND P5, PT, R23, 0x2, PT ;  /* 0x000000021700480c */ /* 0x000fc40003fa5270 */
[----:B------:R-:W-:Y:S02]  /*4800*/  IADD3 R8, PT, PT, R22, R21, R24 ;  /* 0x0000001516087210 */ /* 0x000fe40007ffe018 */
[----:B------:R-:W-:Y:S02]  /*4810*/  SHF.R.U32.HI R15, RZ, 0x12, R5 ;  /* 0x00000012ff0f7819 */ /* 0x000fe40000011605 */
[----:B------:R-:W-:Y:S02]  /*4820*/  @P4 ISETP.NE.U32.AND.EX P3, PT, RZ, RZ, PT, P3 ;  /* 0x000000ffff00420c */ /* 0x000fe40003f65130 */
[----:B------:R-:W-:Y:S01]  /*4830*/  @P4 SEL R20, RZ, 0x80, P5 ;  /* 0x00000080ff144807 */ /* 0x000fe20002800000 */
[----:B------:R-:W-:Y:S01]  /*4840*/  @!P0 IMAD.IADD R21, R8, 0x1, R25 ;  /* 0x0000000108158824 */ /* 0x000fe200078e0219 */
        /* <DEDUP_REMOVED lines=21> */
[----:B------:R-:W-:-:S04]  /*49a0*/  SHF.R.U32.HI R22, RZ, 0x13, R5 ;  /* 0x00000013ff167819 */ /* 0x000fc80000011605 */
[----:B------:R-:W-:Y:S02]  /*49b0*/  LOP3.LUT R22, R22, 0x1, RZ, 0xc0, !PT ;  /* 0x0000000116167812 */ /* 0x000fe400078ec0ff */
[----:B------:R-:W-:Y:S02]  /*49c0*/  @P4 ISETP.EQ.U32.AND P5, PT, R17, 0x1, PT ;  /* 0x000000011100480c */ /* 0x000fe40003fa2070 */
[----:B------:R-:W-:Y:S02]  /*49d0*/  IADD3 R16, PT, PT, R22, R16, R15 ;  /* 0x0000001016107210 */ /* 0x000fe40007ffe00f */
[----:B------:R-:W-:Y:S02]  /*49e0*/  SHF.R.U32.HI R17, RZ, 0x13, R9 ;  /* 0x00000013ff117819 */ /* 0x000fe40000011609 */
[----:B------:R-:W-:Y:S02]  /*49f0*/  @P4 ISETP.NE.AND P3, PT, R21, 0x2, PT ;  /* 0x000000021500480c */ /* 0x000fe40003f65270 */
[----:B------:R-:W-:-:S02]  /*4a00*/  LOP3.LUT R17, R17, 0x1, RZ, 0xc0, !PT ;  /* 0x0000000111117812 */ /* 0x000fc400078ec0ff */
[----:B------:R-:W-:Y:S02]  /*4a10*/  SEL R16, R16, RZ, P1 ;  /* 0x000000ff10107207 */ /* 0x000fe40000800000 */
[----:B------:R-:W-:Y:S01]  /*4a20*/  @P4 ISETP.EQ.U32.AND.EX P3, PT, RZ, RZ, !P3, P5 ;  /* 0x000000ffff00420c */ /* 0x000fe20005f62150 */
[----:B------:R-:W-:Y:S01]  /*4a30*/  IMAD.MOV.U32 R21, RZ, RZ, 0x1 ;  /* 0x00000001ff157424 */ /* 0x000fe200078e00ff */
[----:B------:R-:W-:Y:S02]  /*4a40*/  IADD3 R18, PT, PT, R18, R16, R17 ;  /* 0x0000001012127210 */ /* 0x000fe40007ffe011 */
[----:B------:R-:W-:Y:S02]  /*4a50*/  @P4 SEL R21, RZ, 0x1, !P3 ;  /* 0x00000001ff154807 */ /* 0x000fe40005800000 */
[----:B------:R-:W-:Y:S02]  /*4a60*/  SEL R16, R23, RZ, !P0 ;  /* 0x000000ff17107207 */ /* 0x000fe40004000000 */
[----:B------:R-:W-:-:S02]  /*4a70*/  SHF.R.U32.HI R23, RZ, 0x13, R3 ;  /* 0x00000013ff177819 */ /* 0x000fc40000011603 */
[----:B------:R-:W-:Y:S02]  /*4a80*/  LOP3.LUT R21, R21, R24, RZ, 0xfc, !PT ;  /* 0x0000001815157212 */ /* 0x000fe400078efcff */
[----:B------:R-:W-:Y:S02]  /*4a90*/  LOP3.LUT R24, R23, 0x1, RZ, 0xc0, !PT ;  /* 0x0000000117187812 */ /* 0x000fe400078ec0ff */
[----:B------:R-:W-:-:S05]  /*4aa0*/  IADD3 R19, PT, PT, R16, R18, R19 ;  /* 0x0000001210137210 */ /* 0x000fca0007ffe013 */
[----:B------:R-:W-:-:S05]  /*4ab0*/  @!P0 IMAD.IADD R18, R19, 0x1, R24 ;  /* 0x0000000113128824 */ /* 0x000fca00078e0218 */
[----:B------:R-:W-:-:S13]  /*4ac0*/  ISETP.NE.AND P4, PT, R18, 0x3, PT ;  /* 0x000000031200780c */ /* 0x000fda0003f85270 */
[----:B------:R-:W-:Y:S02]  /*4ad0*/  @P4 ISETP.NE.U32.AND P3, PT, R20, 0x1, PT ;  /* 0x000000011400480c */ /* 0x000fe40003f65070 */
[----:B------:R-:W-:Y:S02]  /*4ae0*/  @P4 ISETP.NE.AND P5, PT, R18, 0x2, PT ;  /* 0x000000021200480c */ /* 0x000fe40003fa5270 */
[----:B------:R-:W-:Y:S02]  /*4af0*/  @P4 ISETP.NE.U32.AND.EX P3, PT, RZ, RZ, PT, P3 ;  /* 0x000000ffff00420c */ /* 0x000fe40003f65130 */
[----:B------:R-:W-:Y:S01]  /*4b00*/  @P4 SEL R19, RZ, 0x4, P5 ;  /* 0x00000004ff134807 */ /* 0x000fe20002800000 */
[----:B------:R-:W-:-:S03]  /*4b10*/  IMAD.MOV.U32 R18, RZ, RZ, 0x4 ;  /* 0x00000004ff127424 */ /* 0x000fc600078e00ff */
[----:B------:R-:W-:Y:S02]  /*4b20*/  @P4 SEL R18, R19, RZ, !P3 ;  /* 0x000000ff13124207 */ /* 0x000fe40005800000 */
[----:B------:R-:W-:-:S04]  /*4b30*/  SHF.R.U32.HI R19, RZ, 0x14, R5 ;  /* 0x00000014ff137819 */ /* 0x000fc80000011605 */
[----:B------:R-:W-:Y:S02]  /*4b40*/  LOP3.LUT R19, R19, 0x1, RZ, 0xc0, !PT ;  /* 0x0000000113137812 */ /* 0x000fe400078ec0ff */
[----:B------:R-:W-:Y:S02]  /*4b50*/  LOP3.LUT R18, R21, R18, RZ, 0xfc, !PT ;  /* 0x0000001215127212 */ /* 0x000fe400078efcff */
[----:B------:R-:W-:Y:S02]  /*4b60*/  IADD3 R21, PT, PT, R19, R15, R22 ;  /* 0x0000000f13157210 */ /* 0x000fe40007ffe016 */
[----:B------:R-:W-:Y:S02]  /*4b70*/  SHF.R.U32.HI R15, RZ, 0x14, R9 ;  /* 0x00000014ff0f7819 */ /* 0x000fe40000011609 */
[----:B------:R-:W-:Y:S02]  /*4b80*/  SEL R21, R21, RZ, P1 ;  /* 0x000000ff15157207 */ /* 0x000fe40000800000 */
[----:B------:R-:W-:-:S02]  /*4b90*/  LOP3.LUT R15, R15, 0x1, RZ, 0xc0, !PT ;  /* 0x000000010f0f7812 */ /* 0x000fc400078ec0ff */
[----:B------:R-:W-:Y:S02]  /*4ba0*/  SHF.R.U32.HI R23, RZ, 0x14, R3 ;  /* 0x00000014ff177819 */ /* 0x000fe40000011603 */
        /* <DEDUP_REMOVED lines=45> */
[----:B------:R-:W-:Y:S02]  /*4e80*/  ISETP.NE.AND P5, PT, R15, 0x3, PT ;  /* 0x000000030f00780c */ /* 0x000fe40003fa5270 */
[----:B------:R-:W-:Y:S02]  /*4e90*/  SHF.R.U32.HI R22, RZ, 0x17, R5 ;  /* 0x00000017ff167819 */ /* 0x000fe40000011605 */
[----:B------:R-:W-:Y:S02]  /*4ea0*/  LOP3.LUT R7, R7, R8, RZ, 0xfc, !PT ;  /* 0x0000000807077212 */ /* 0x000fe400078efcff */
[----:B------:R-:W-:-:S07]  /*4eb0*/  LOP3.LUT R22, R22, 0x1, RZ, 0xc0, !PT ;  /* 0x0000000116167812 */ /* 0x000fce00078ec0ff */
[----:B------:R-:W-:Y:S02]  /*4ec0*/  @P5 ISETP.NE.AND P4, PT, R15, 0x2, PT ;  /* 0x000000020f00580c */ /* 0x000fe40003f85270 */
[----:B------:R-:W-:Y:S02]  /*4ed0*/  @P5 ISETP.NE.U32.AND P3, PT, R18, 0x1, PT ;  /* 0x000000011200580c */ /* 0x000fe40003f65070 */
[----:B------:R-:W-:Y:S02]  /*4ee0*/  @P5 SEL R15, RZ, 0x20, P4 ;  /* 0x00000020ff0f5807 */ /* 0x000fe40002000000 */
[----:B------:R-:W-:Y:S01]  /*4ef0*/  @P5 ISETP.NE.U32.AND.EX P3, PT, RZ, RZ, PT, P3 ;  /* 0x000000ffff00520c */ /* 0x000fe20003f65130 */
[----:B------:R-:W-:Y:S01]  /*4f00*/  IMAD.MOV.U32 R8, RZ, RZ, 0x20 ;  /* 0x00000020ff087424 */ /* 0x000fe200078e00ff */
[----:B------:R-:W-:Y:S02]  /*4f10*/  IADD3 R16, PT, PT, R22, R16, R17 ;  /* 0x0000001016107210 */ /* 0x000fe40007ffe011 */
[----:B------:R-:W-:-:S02]  /*4f20*/  @P5 SEL R8, R15, RZ, !P3 ;  /* 0x000000ff0f085207 */ /* 0x000fc40005800000 */
        /* <DEDUP_REMOVED lines=9> */
[----:B------:R-:W-:Y:S01]  /*4fc0*/  ISETP.NE.AND P4, PT, R23, 0x3, PT ;  /* 0x000000031700780c */ /* 0x000fe20003f85270 */
[----:B------:R-:W-:-:S12]  /*4fd0*/  IMAD.MOV.U32 R19, RZ, RZ, 0x40 ;  /* 0x00000040ff137424 */ /* 0x000fd800078e00ff */
[----:B------:R-:W-:Y:S02]  /*4fe0*/  @P4 ISETP.NE.U32.AND P3, PT, R20, 0x1, PT ;  /* 0x000000011400480c */ /* 0x000fe40003f65070 */
[----:B------:R-:W-:Y:S02]  /*4ff0*/  @P4 ISETP.NE.AND P5, PT, R23, 0x2, PT ;  /* 0x000000021700480c */ /* 0x000fe40003fa5270 */
[----:B------:R-:W-:Y:S02]  /*5000*/  @P4 ISETP.NE.U32.AND.EX P3, PT, RZ, RZ, PT, P3 ;  /* 0x000000ffff00420c */ /* 0x000fe40003f65130 */
[----:B------:R-:W-:-:S04]  /*5010*/  @P4 SEL R23, RZ, 0x40, P5 ;  /* 0x00000040ff174807 */ /* 0x000fc80002800000 */
[----:B------:R-:W-:Y:S01]  /*5020*/  @P4 SEL R19, R23, RZ, !P3 ;  /* 0x000000ff17134207 */ /* 0x000fe20005800000 */
[----:B------:R-:W-:-:S03]  /*5030*/  IMAD.SHL.U32 R13, R13, 0x100, RZ ;  /* 0x000001000d0d7824 */ /* 0x000fc600078e00ff */
[----:B------:R-:W-:Y:S02]  /*5040*/  LOP3.LUT R8, R19, R21, R8, 0xfe, !PT ;  /* 0x0000001513087212 */ /* 0x000fe400078efe08 */
[----:B------:R-:W-:Y:S02]  /*5050*/  SHF.R.U32.HI R19, RZ, 0x18, R5 ;  /* 0x00000018ff137819 */ /* 0x000fe40000011605 */
[----:B------:R-:W-:Y:S02]  /*5060*/  LOP3.LUT R12, R13, R12, RZ, 0xfc, !PT ;  /* 0x0000000c0d0c7212 */ /* 0x000fe400078efcff */
[----:B------:R-:W-:Y:S01]  /*5070*/  LOP3.LUT R19, R19, 0x1, RZ, 0xc0, !PT ;  /* 0x0000000113137812 */ /* 0x000fe200078ec0ff */
[----:B------:R-:W-:Y:S01]  /*5080*/  IMAD.MOV.U32 R13, RZ, RZ, RZ ;  /* 0x000000ffff0d7224 */ /* 0x000fe200078e00ff */
[----:B--2---:R-:W-:Y:S02]  /*5090*/  @!P2 LOP3.LUT R13, R6, 0x1, RZ, 0xc0, !PT ;  /* 0x00000001060da812 */ /* 0x004fe400078ec0ff */
[----:B------:R-:W-:-:S02]  /*50a0*/  SHF.R.U32.HI R21, RZ, 0x18, R9 ;  /* 0x00000018ff157819 */ /* 0x000fc40000011609 */
[----:B------:R-:W-:Y:S02]  /*50b0*/  IADD3 R6, PT, PT, R19, R17, R22 ;  /* 0x0000001113067210 */ /* 0x000fe40007ffe016 */
[----:B------:R-:W-:Y:S02]  /*50c0*/  LOP3.LUT R17, R21, 0x1, RZ, 0xc0, !PT ;  /* 0x0000000115117812 */ /* 0x000fe400078ec0ff */
[----:B------:R-:W-:Y:S02]  /*50d0*/  SEL R6, R6, RZ, P1 ;  /* 0x000000ff06067207 */ /* 0x000fe40000800000 */
[----:B------:R-:W-:Y:S02]  /*50e0*/  SEL R24, R18, RZ, !P0 ;  /* 0x000000ff12187207 */ /* 0x000fe40004000000 */
[----:B------:R-:W-:Y:S02]  /*50f0*/  IADD3 R21, PT, PT, R20, R6, R17 ;  /* 0x0000000614157210 */ /* 0x000fe40007ffe011 */
[----:B------:R-:W-:-:S02]  /*5100*/  SHF.R.U32.HI R20, RZ, 0x18, R3 ;  /* 0x00000018ff147819 */ /* 0x000fc40000011603 */
[----:B------:R-:W-:Y:S02]  /*5110*/  SHF.R.U32.HI R6, RZ, 0x19, R5 ;  /* 0x00000019ff067819 */ /* 0x000fe40000011605 */
[----:B------:R-:W-:Y:S02]  /*5120*/  LOP3.LUT R23, R20, 0x1, RZ, 0xc0, !PT ;  /* 0x0000000114177812 */ /* 0x000fe400078ec0ff */
[----:B------:R-:W-:Y:S02]  /*5130*/  IADD3 R16, PT, PT, R24, R21, R16 ;  /* 0x0000001518107210 */ /* 0x000fe40007ffe010 */
[----:B------:R-:W-:-:S03]  /*5140*/  LOP3.LUT R6, R6, 0x1, RZ, 0xc0, !PT ;  /* 0x0000000106067812 */ /* 0x000fc600078ec0ff */
[----:B------:R-:W-:Y:S01]  /*5150*/  @!P0 IMAD.IADD R21, R16, 0x1, R23 ;  /* 0x0000000110158824 */ /* 0x000fe200078e0217 */
[----:B------:R-:W-:Y:S02]  /*5160*/  SHF.R.U32.HI R16, RZ, 0x19, R9 ;  /* 0x00000019ff107819 */ /* 0x000fe40000011609 */
[----:B------:R-:W-:Y:S02]  /*5170*/  IADD3 R22, PT, PT, R6, R22, R19 ;  /* 0x0000001606167210 */ /* 0x000fe40007ffe013 */
[----:B------:R-:W-:Y:S02]  /*5180*/  LOP3.LUT R16, R16, 0x1, RZ, 0xc0, !PT ;  /* 0x0000000110107812 */ /* 0x000fe400078ec0ff */
[----:B------:R-:W-:Y:S02]  /*5190*/  SEL R22, R22, RZ, P1 ;  /* 0x000000ff16167207 */ /* 0x000fe40000800000 */
[----:B------:R-:W-:Y:S02]  /*51a0*/  ISETP.NE.AND P5, PT, R21, 0x3, PT ;  /* 0x000000031500780c */ /* 0x000fe40003fa5270 */
[----:B------:R-:W-:-:S02]  /*51b0*/  SEL R20, R23, RZ, !P0 ;  /* 0x000000ff17147207 */ /* 0x000fc40004000000 */
[----:B------:R-:W-:Y:S02]  /*51c0*/  SHF.R.U32.HI R18, RZ, 0x19, R3 ;  /* 0x00000019ff127819 */ /* 0x000fe40000011603 */
[----:B------:R-:W-:Y:S02]  /*51d0*/  IADD3 R23, PT, PT, R15, R22, R16 ;  /* 0x000000160f177210 */ /* 0x000fe40007ffe010 */
[----:B------:R-:W-:Y:S02]  /*51e0*/  LOP3.LUT R25, R18, 0x1, RZ, 0xc0, !PT ;  /* 0x0000000112197812 */ /* 0x000fe400078ec0ff */
[----:B------:R-:W-:-:S03]  /*51f0*/  IADD3 R18, PT, PT, R20, R23, R24 ;  /* 0x0000001714127210 */ /* 0x000fc60007ffe018 */
[----:B------:R-:W-:Y:S02]  /*5200*/  @P5 ISETP.NE.AND P2, PT, R21, 0x2, PT ;  /* 0x000000021500580c */ /* 0x000fe40003f45270 */
[----:B------:R-:W-:Y:S01]  /*5210*/  @!P0 IMAD.IADD R23, R18, 0x1, R25 ;  /* 0x0000000112178824 */ /* 0x000fe200078e0219 */
[----:B------:R-:W-:-:S04]  /*5220*/  SHF.R.U32.HI R21, RZ, 0x1a, R5 ;  /* 0x0000001aff157819 */ /* 0x000fc80000011605 */
[----:B------:R-:W-:Y:S02]  /*5230*/  ISETP.NE.AND P4, PT, R23, 0x3, PT ;  /* 0x000000031700780c */ /* 0x000fe40003f85270 */
[----:B------:R-:W-:Y:S02]  /*5240*/  LOP3.LUT R21, R21, 0x1, RZ, 0xc0, !PT ;  /* 0x0000000115157812 */ /* 0x000fe400078ec0ff */
[----:B------:R-:W-:Y:S02]  /*5250*/  SHF.R.U32.HI R18, RZ, 0x1a, R9 ;  /* 0x0000001aff127819 */ /* 0x000fe40000011609 */
[----:B------:R-:W-:Y:S02]  /*5260*/  IADD3 R19, PT, PT, R21, R19, R6 ;  /* 0x0000001315137210 */ /* 0x000fe40007ffe006 */
[----:B------:R-:W-:Y:S02]  /*5270*/  LOP3.LUT R18, R18, 0x1, RZ, 0xc0, !PT ;  /* 0x0000000112127812 */ /* 0x000fe400078ec0ff */
[----:B------:R-:W-:-:S02]  /*5280*/  SEL R22, R19, RZ, P1 ;  /* 0x000000ff13167207 */ /* 0x000fc40000800000 */
[----:B------:R-:W-:Y:S02]  /*5290*/  @P5 SEL R24, RZ, 0x80, P2 ;  /* 0x00000080ff185807 */ /* 0x000fe40001000000 */
[----:B------:R-:W-:Y:S02]  /*52a0*/  @P4 ISETP.NE.AND P2, PT, R23, 0x2, PT ;  /* 0x000000021700480c */ /* 0x000fe40003f45270 */
[----:B------:R-:W-:Y:S02]  /*52b0*/  SEL R19, R25, RZ, !P0 ;  /* 0x000000ff19137207 */ /* 0x000fe40004000000 */
[----:B------:R-:W-:Y:S02]  /*52c0*/  IADD3 R22, PT, PT, R17, R22, R18 ;  /* 0x0000001611167210 */ /* 0x000fe40007ffe012 */
[----:B------:R-:W-:Y:S02]  /*52d0*/  SHF.R.U32.HI R23, RZ, 0x1a, R3 ;  /* 0x0000001aff177819 */ /* 0x000fe40000011603 */
[----:B------:R-:W-:-:S02]  /*52e0*/  IADD3 R20, PT, PT, R19, R22, R20 ;  /* 0x0000001613147210 */ /* 0x000fc40007ffe014 */
[----:B------:R-:W-:Y:S02]  /*52f0*/  LOP3.LUT R23, R23, 0x1, RZ, 0xc0, !PT ;  /* 0x0000000117177812 */ /* 0x000fe400078ec0ff */
[----:B------:R-:W-:-:S03]  /*5300*/  @P5 ISETP.NE.U32.AND P3, PT, R15, 0x1, PT ;  /* 0x000000010f00580c */ /* 0x000fc60003f65070 */
[----:B------:R-:W-:Y:S01]  /*5310*/  @!P0 IMAD.IADD R22, R20, 0x1, R23 ;  /* 0x0000000114168824 */ /* 0x000fe200078e0217 */
[----:B------:R-:W-:Y:S01]  /*5320*/  @P5 ISETP.NE.U32.AND.EX P3, PT, RZ, RZ, PT, P3 ;  /* 0x000000ffff00520c */ /* 0x000fe20003f65130 */
[----:B------:R-:W-:-:S03]  /*5330*/  IMAD.MOV.U32 R15, RZ, RZ, 0x80 ;  /* 0x00000080ff0f7424 */ /* 0x000fc600078e00ff */
[----:B------:R-:W-:Y:S02]  /*5340*/  @P5 SEL R15, R24, RZ, !P3 ;  /* 0x000000ff180f5207 */ /* 0x000fe40005800000 */
[----:B------:R-:W-:-:S13]  /*5350*/  ISETP.NE.AND P5, PT, R22, 0x3, PT ;  /* 0x000000031600780c */ /* 0x000fda0003fa5270 */
[----:B------:R-:W-:-:S04]  /*5360*/  @P5 ISETP.NE.AND P3, PT, R22, 0x2, PT ;  /* 0x000000021600580c */ /* 0x000fc80003f65270 */
[----:B------:R-:W-:Y:S02]  /*5370*/  @P5 SEL R20, RZ, 0x2, P3 ;  /* 0x00000002ff145807 */ /* 0x000fe40001800000 */
[----:B------:R-:W-:Y:S01]  /*5380*/  @P5 ISETP.NE.U32.AND P3, PT, R16, 0x1, PT ;  /* 0x000000011000580c */ /* 0x000fe20003f65070 */
[----:B------:R-:W-:-:S03]  /*5390*/  IMAD.MOV.U32 R22, RZ, RZ, 0x2 ;  /* 0x00000002ff167424 */ /* 0x000fc600078e00ff */
[----:B------:R-:W-:-:S04]  /*53a0*/  @P5 ISETP.NE.U32.AND.EX P3, PT, RZ, RZ, PT, P3 ;  /* 0x000000ffff00520c */ /* 0x000fc80003f65130 */
[----:B------:R-:W-:Y:S02]  /*53b0*/  @P5 SEL R22, R20, RZ, !P3 ;  /* 0x000000ff14165207 */ /* 0x000fe40005800000 */
[----:B------:R-:W-:Y:S02]  /*53c0*/  @P4 ISETP.EQ.U32.AND P3, PT, R17, 0x1, PT ;  /* 0x000000011100480c */ /* 0x000fe40003f62070 */
[----:B------:R-:W-:Y:S02]  /*53d0*/  SHF.R.U32.HI R20, RZ, 0x1b, R5 ;  /* 0x0000001bff147819 */ /* 0x000fe40000011605 */
[----:B------:R-:W-:Y:S01]  /*53e0*/  @P4 ISETP.EQ.U32.AND.EX P2, PT, RZ, RZ, !P2, P3 ;  /* 0x000000ffff00420c */ /* 0x000fe20005742130 */
[----:B------:R-:W-:Y:S01]  /*53f0*/  IMAD.MOV.U32 R17, RZ, RZ, 0x1 ;  /* 0x00000001ff117424 */ /* 0x000fe200078e00ff */
[----:B------:R-:W-:Y:S02]  /*5400*/  LOP3.LUT R20, R20, 0x1, RZ, 0xc0, !PT ;  /* 0x0000000114147812 */ /* 0x000fe400078ec0ff */
[----:B------:R-:W-:-:S02]  /*5410*/  @P4 SEL R17, RZ, 0x1, !P2 ;  /* 0x00000001ff114807 */ /* 0x000fc40005000000 */
[----:B------:R-:W-:Y:S02]  /*5420*/  IADD3 R6, PT, PT, R20, R6, R21 ;  /* 0x0000000614067210 */ /* 0x000fe40007ffe015 */
[----:B------:R-:W-:Y:S02]  /*5430*/  LOP3.LUT R22, R17, R22, RZ, 0xfc, !PT ;  /* 0x0000001611167212 */ /* 0x000fe400078efcff */
        /* <DEDUP_REMOVED lines=10> */
[----:B------:R-:W-:Y:S01]  /*54e0*/  SHF.R.U32.HI R23, RZ, 0x1c, R5 ;  /* 0x0000001cff177819 */ /* 0x000fe20000011605 */
[----:B------:R-:W-:-:S10]  /*54f0*/  IMAD.MOV.U32 R19, RZ, RZ, 0x4 ;  /* 0x00000004ff137424 */ /* 0x000fd400078e00ff */
        /* <DEDUP_REMOVED lines=31> */
[----:B------:R-:W-:-:S02]  /*56f0*/  SEL R18, R27, RZ, !P0 ;  /* 0x000000ff1b127207 */ /* 0x000fc40004000000 */
[----:B------:R-:W-:Y:S02]  /*5700*/  IADD3 R17, PT, PT, R17, R20, R16 ;  /* 0x0000001411117210 */ /* 0x000fe40007ffe010 */
[----:B------:R-:W-:Y:S02]  /*5710*/  SHF.R.U32.HI R20, RZ, 0x1d, R3 ;  /* 0x0000001dff147819 */ /* 0x000fe40000011603 */
[----:B------:R-:W-:Y:S02]  /*5720*/  IADD3 R21, PT, PT, R18, R17, R21 ;  /* 0x0000001112157210 */ /* 0x000fe40007ffe015 */
[----:B------:R-:W-:-:S05]  /*5730*/  LOP3.LUT R20, R20, 0x1, RZ, 0xc0, !PT ;  /* 0x0000000114147812 */ /* 0x000fca00078ec0ff */
        /* <DEDUP_REMOVED lines=8> */
[--C-:B------:R-:W-:Y:S02]  /*57c0*/  SHF.R.U32.HI R21, RZ, 0x1e, R5.reuse ;  /* 0x0000001eff157819 */ /* 0x100fe40000011605 */
[----:B------:R-:W-:Y:S02]  /*57d0*/  SHF.R.U32.HI R24, RZ, 0x1f, R5 ;  /* 0x0000001fff187819 */ /* 0x000fe40000011605 */
[----:B------:R-:W-:Y:S02]  /*57e0*/  LOP3.LUT R21, R21, 0x1, RZ, 0xc0, !PT ;  /* 0x0000000115157812 */ /* 0x000fe400078ec0ff */
[----:B------:R-:W-:Y:S02]  /*57f0*/  SEL R5, R10, RZ, !P6 ;  /* 0x000000ff0a057207 */ /* 0x000fe40007000000 */
[----:B------:R-:W-:-:S02]  /*5800*/  IADD3 R23, PT, PT, R21, R23, R22 ;  /* 0x0000001715177210 */ /* 0x000fc40007ffe016 */
[----:B------:R-:W-:Y:S02]  /*5810*/  SHF.R.U32.HI R10, RZ, 0x1e, R9 ;  /* 0x0000001eff0a7819 */ /* 0x000fe40000011609 */
[----:B------:R-:W-:Y:S02]  /*5820*/  IADD3 R22, PT, PT, R24, R22, R21 ;  /* 0x0000001618167210 */ /* 0x000fe40007ffe015 */
[----:B------:R-:W-:Y:S02]  /*5830*/  IADD3 R5, PT, PT, R5, R21, R24 ;  /* 0x0000001505057210 */ /* 0x000fe40007ffe018 */
[----:B------:R-:W-:Y:S02]  /*5840*/  LOP3.LUT R10, R10, 0x1, RZ, 0xc0, !PT ;  /* 0x000000010a0a7812 */ /* 0x000fe400078ec0ff */
[----:B------:R-:W-:Y:S02]  /*5850*/  SEL R23, R23, RZ, P1 ;  /* 0x000000ff17177207 */ /* 0x000fe40000800000 */
[----:B------:R-:W-:-:S02]  /*5860*/  SHF.R.U32.HI R21, RZ, 0x1e, R3 ;  /* 0x0000001eff157819 */ /* 0x000fc40000011603 */
[----:B------:R-:W-:Y:S02]  /*5870*/  IADD3 R19, PT, PT, R19, R23, R10 ;  /* 0x0000001713137210 */ /* 0x000fe40007ffe00a */
[----:B------:R-:W-:Y:S02]  /*5880*/  SHF.R.U32.HI R9, RZ, 0x1f, R9 ;  /* 0x0000001fff097819 */ /* 0x000fe40000011609 */
[----:B------:R-:W-:Y:S02]  /*5890*/  LOP3.LUT R23, R21, 0x1, RZ, 0xc0, !PT ;  /* 0x0000000115177812 */ /* 0x000fe400078ec0ff */
[----:B------:R-:W-:Y:S02]  /*58a0*/  SEL R22, R22, RZ, P1 ;  /* 0x000000ff16167207 */ /* 0x000fe40000800000 */
[----:B------:R-:W-:Y:S02]  /*58b0*/  SEL R21, R20, RZ, !P0 ;  /* 0x000000ff14157207 */ /* 0x000fe40004000000 */
[----:B------:R-:W-:-:S02]  /*58c0*/  SEL R20, R23, RZ, !P0 ;  /* 0x000000ff17147207 */ /* 0x000fc40004000000 */
[----:B------:R-:W-:Y:S02]  /*58d0*/  IADD3 R22, PT, PT, R16, R22, R9 ;  /* 0x0000001610167210 */ /* 0x000fe40007ffe009 */
[----:B------:R-:W-:Y:S02]  /*58e0*/  IADD3 R18, PT, PT, R21, R19, R18 ;  /* 0x0000001315127210 */ /* 0x000fe40007ffe012 */
[----:B------:R-:W-:Y:S02]  /*58f0*/  SHF.R.U32.HI R24, RZ, 0x1f, R3 ;  /* 0x0000001fff187819 */ /* 0x000fe40000011603 */
[----:B------:R-:W-:Y:S02]  /*5900*/  IADD3 R3, PT, PT, R20, R22, R21 ;  /* 0x0000001614037210 */ /* 0x000fe40007ffe015 */
[----:B------:R-:W-:Y:S01]  /*5910*/  SEL R5, R5, RZ, P1 ;  /* 0x000000ff05057207 */ /* 0x000fe20000800000 */
[----:B------:R-:W-:Y:S01]  /*5920*/  @!P0 IMAD.IADD R19, R18, 0x1, R23 ;  /* 0x0000000112138824 */ /* 0x000fe200078e0217 */
[----:B------:R-:W-:Y:S01]  /*5930*/  SEL R18, R24, RZ, !P0 ;  /* 0x000000ff18127207 */ /* 0x000fe20004000000 */
[----:B------:R-:W-:Y:S01]  /*5940*/  @!P0 IMAD.IADD R22, R3, 0x1, R24 ;  /* 0x0000000103168824 */ /* 0x000fe200078e0218 */
[----:B------:R-:W-:-:S02]  /*5950*/  IADD3 R5, PT, PT, R10, R5, R13 ;  /* 0x000000050a057210 */ /* 0x000fc40007ffe00d */
[----:B------:R-:W-:Y:S02]  /*5960*/  SEL R11, R11, RZ, !P6 ;  /* 0x000000ff0b0b7207 */ /* 0x000fe40007000000 */
[----:B------:R-:W-:Y:S02]  /*5970*/  IADD3 R18, PT, PT, R18, R5, R20 ;  /* 0x0000000512127210 */ /* 0x000fe40007ffe014 */
[----:B------:R-:W-:Y:S02]  /*5980*/  ISETP.NE.AND P3, PT, R19, 0x3, PT ;  /* 0x000000031300780c */ /* 0x000fe40003f65270 */
[----:B------:R-:W-:Y:S01]  /*5990*/  ISETP.NE.AND P2, PT, R22, 0x3, PT ;  /* 0x000000031600780c */ /* 0x000fe20003f45270 */
[----:B------:R-:W-:-:S05]  /*59a0*/  @!P0 IMAD.IADD R5, R11, 0x1, R18 ;  /* 0x000000010b058824 */ /* 0x000fca00078e0212 */
[----:B------:R-:W-:-:S05]  /*59b0*/  ISETP.NE.AND P4, PT, R5, 0x3, PT ;  /* 0x000000030500780c */ /* 0x000fca0003f85270 */
[----:B------:R-:W-:Y:S02]  /*59c0*/  @P3 ISETP.NE.AND P6, PT, R19, 0x2, PT ;  /* 0x000000021300380c */ /* 0x000fe40003fc5270 */
[----:B------:R-:W-:Y:S02]  /*59d0*/  @P2 ISETP.NE.AND P5, PT, R22, 0x2, PT ;  /* 0x000000021600280c */ /* 0x000fe40003fa5270 */
[----:B------:R-:W-:Y:S02]  /*59e0*/  @P3 ISETP.NE.U32.AND P0, PT, R16, 0x1, PT ;  /* 0x000000011000380c */ /* 0x000fe40003f05070 */
[----:B------:R-:W-:Y:S02]  /*59f0*/  @P2 ISETP.NE.U32.AND P1, PT, R10, 0x1, PT ;  /* 0x000000010a00280c */ /* 0x000fe40003f25070 */
[----:B------:R-:W-:Y:S02]  /*5a00*/  @P3 SEL R11, RZ, 0x20, P6 ;  /* 0x00000020ff0b3807 */ /* 0x000fe40003000000 */
[----:B------:R-:W-:-:S02]  /*5a10*/  @P2 SEL R10, RZ, 0x40, P5 ;  /* 0x00000040ff0a2807 */ /* 0x000fc40002800000 */
[----:B------:R-:W-:Y:S02]  /*5a20*/  @P3 ISETP.NE.U32.AND.EX P0, PT, RZ, RZ, PT, P0 ;  /* 0x000000ffff00320c */ /* 0x000fe40003f05100 */
[----:B------:R-:W-:Y:S01]  /*5a30*/  @P2 ISETP.NE.U32.AND.EX P1, PT, RZ, RZ, PT, P1 ;  /* 0x000000ffff00220c */ /* 0x000fe20003f25110 */
[----:B------:R-:W-:Y:S01]  /*5a40*/  IMAD.MOV.U32 R16, RZ, RZ, 0x20 ;  /* 0x00000020ff107424 */ /* 0x000fe200078e00ff */
[----:B------:R-:W-:Y:S01]  /*5a50*/  @P4 LOP3.LUT R9, R9, 0x1, RZ, 0xc0, !PT ;  /* 0x0000000109094812 */ /* 0x000fe200078ec0ff */
[----:B------:R-:W-:Y:S01]  /*5a60*/  IMAD.MOV.U32 R3, RZ, RZ, 0x40 ;  /* 0x00000040ff037424 */ /* 0x000fe200078e00ff */
[----:B------:R-:W-:Y:S02]  /*5a70*/  @P3 SEL R16, R11, RZ, !P0 ;  /* 0x000000ff0b103207 */ /* 0x000fe40004000000 */
[----:B------:R-:W-:Y:S02]  /*5a80*/  @P2 SEL R3, R10, RZ, !P1 ;  /* 0x000000ff0a032207 */ /* 0x000fe40004800000 */
[----:B------:R-:W0:Y:S01]  /*5a90*/  LDC.64 R10, c[0x0][0x388] ;  /* 0x0000e200ff0a7b82 */ /* 0x000e220000000a00 */
[----:B------:R-:W-:-:S02]  /*5aa0*/  @P4 ISETP.NE.AND P1, PT, R5, 0x2, PT ;  /* 0x000000020500480c */ /* 0x000fc40003f25270 */
[----:B------:R-:W-:Y:S02]  /*5ab0*/  @P4 ISETP.NE.U32.AND P0, PT, R9, 0x1, PT ;  /* 0x000000010900480c */ /* 0x000fe40003f05070 */
[----:B------:R-:W-:Y:S02]  /*5ac0*/  LOP3.LUT R17, R6, R17, RZ, 0xfc, !PT ;  /* 0x0000001106117212 */ /* 0x000fe400078efcff */
[----:B------:R-:W-:Y:S02]  /*5ad0*/  @P4 SEL R5, RZ, 0x80, P1 ;  /* 0x00000080ff054807 */ /* 0x000fe40000800000 */
[----:B------:R-:W-:Y:S01]  /*5ae0*/  @P4 ISETP.NE.U32.AND.EX P0, PT, RZ, RZ, PT, P0 ;  /* 0x000000ffff00420c */ /* 0x000fe20003f05100 */
[----:B------:R-:W-:Y:S01]  /*5af0*/  IMAD.MOV.U32 R6, RZ, RZ, 0x80 ;  /* 0x00000080ff067424 */ /* 0x000fe200078e00ff */
[----:B------:R-:W-:Y:S01]  /*5b00*/  LOP3.LUT R3, R3, R17, R16, 0xfe, !PT ;  /* 0x0000001103037212 */ /* 0x000fe200078efe10 */
[----:B------:R-:W-:Y:S01]  /*5b10*/  IMAD.SHL.U32 R7, R7, 0x100, RZ ;  /* 0x0000010007077824 */ /* 0x000fe200078e00ff */
[----:B------:R-:W-:-:S02]  /*5b20*/  LOP3.LUT R8, R8, R15, RZ, 0xfc, !PT ;  /* 0x0000000f08087212 */ /* 0x000fc400078efcff */
[----:B------:R-:W-:Y:S01]  /*5b30*/  @P4 SEL R6, R5, RZ, !P0 ;  /* 0x000000ff05064207 */ /* 0x000fe20004000000 */
[----:B------:R-:W-:Y:S01]  /*5b40*/  IMAD.U32 R5, R14, 0x10000, RZ ;  /* 0x000100000e057824 */ /* 0x000fe200078e00ff */
[----:B------:R-:W-:Y:S01]  /*5b50*/  LOP3.LUT R7, R7, R4, RZ, 0xfc, !PT ;  /* 0x0000000407077212 */ /* 0x000fe200078efcff */
[----:B------:R-:W-:Y:S01]  /*5b60*/  IMAD.U32 R4, R8, 0x10000, RZ ;  /* 0x0001000008047824 */ /* 0x000fe200078e00ff */
[----:B------:R-:W-:Y:S01]  /*5b70*/  LOP3.LUT R3, R3, R6, RZ, 0xfc, !PT ;  /* 0x0000000603037212 */ /* 0x000fe200078efcff */
[----:B------:R-:W-:Y:S01]  /*5b80*/  IMAD.SHL.U32 R2, R2, 0x1000000, RZ ;  /* 0x0100000002027824 */ /* 0x000fe200078e00ff */
[----:B------:R-:W-:Y:S02]  /*5b90*/  LOP3.LUT R5, R5, R12, RZ, 0xfc, !PT ;  /* 0x0000000c05057212 */ /* 0x000fe400078efcff */
[----:B------:R-:W-:Y:S01]  /*5ba0*/  LOP3.LUT R4, R4, R7, RZ, 0xfc, !PT ;  /* 0x0000000704047212 */ /* 0x000fe200078efcff */
[----:B------:R-:W-:Y:S01]  /*5bb0*/  IMAD.SHL.U32 R3, R3, 0x1000000, RZ ;  /* 0x0100000003037824 */ /* 0x000fe200078e00ff */
[----:B------:R-:W-:Y:S01]  /*5bc0*/  LOP3.LUT R2, R2, R5, RZ, 0xfc, !PT ;  /* 0x0000000502027212 */ /* 0x000fe200078efcff */
[----:B0-----:R-:W-:-:S03]  /*5bd0*/  IMAD.WIDE R10, R0, 0x8, R10 ;  /* 0x00000008000a7825 */ /* 0x001fc600078e020a */
[----:B------:R-:W-:-:S05]  /*5be0*/  LOP3.LUT R3, R3, R4, RZ, 0xfc, !PT ;  /* 0x0000000403037212 */ /* 0x000fca00078efcff */
[----:B------:R-:W-:Y:S01]  /*5bf0*/  STG.E.64 desc[UR22][R10.64], R2 ;  /* 0x000000020a007986 */ /* 0x000fe2000c101b16 */
[----:B------:R-:W-:Y:S05]  /*5c00*/  EXIT ;  /* 0x000000000000794d */ /* 0x000fea0003800000 */
.L_x_4:
[----:B------:R-:W-:-:S00]  /*5c10*/  BRA `(.L_x_4) ;  /* 0xfffffffc00fc7947 */ /* 0x000fc0000383ffff */
[----:B------:R-:W-:-:S00]  /*5c20*/  NOP ;  /* 0x0000000000007918 */ /* 0x000fc00000000000 */
        /* <DEDUP_REMOVED lines=13> */
.L_x_5:


//--------------------- .nv.shared.reserved.0     --------------------------
	.section	.nv.shared.reserved.0,"aw",@nobits
	.weak		__nv_reservedSMEM_offset_0_alias
	.size		__nv_reservedSMEM_offset_0_alias, 0, 64
	.other		__nv_reservedSMEM_offset_0_alias,@"STO_CUDA_RESERVED_SHARED STV_DEFAULT"
__nv_reservedSMEM_offset_0_alias:
	.zero		0
	.zero		64


//--------------------- .nv.constant0._Z19game_of_life_kernelPKmPmi --------------------------
	.section	.nv.constant0._Z19game_of_life_kernelPKmPmi,"a",@progbits
	.sectionflags	@""
	.align	4
.nv.constant0._Z19game_of_life_kernelPKmPmi:
	.zero		916


//--------------------- SYMBOLS --------------------------

	.type		.nv.reservedSmem.offset0,@object
	.size		.nv.reservedSmem.offset0,0x4
